//
// Generated by NVIDIA NVVM Compiler
//
// Compiler Build ID: CL-36424714
// Cuda compilation tools, release 13.0, V13.0.88
// Based on NVVM 20.0.0
//

.version 9.0
.target sm_100
.address_size 64

	// .globl	_Z16concatenate_gemmPfS_S_iiiS_S_

.visible .entry _Z16concatenate_gemmPfS_S_iiiS_S_(
	.param .u64 .ptr .align 1 _Z16concatenate_gemmPfS_S_iiiS_S__param_0,
	.param .u64 .ptr .align 1 _Z16concatenate_gemmPfS_S_iiiS_S__param_1,
	.param .u64 .ptr .align 1 _Z16concatenate_gemmPfS_S_iiiS_S__param_2,
	.param .u32 _Z16concatenate_gemmPfS_S_iiiS_S__param_3,
	.param .u32 _Z16concatenate_gemmPfS_S_iiiS_S__param_4,
	.param .u32 _Z16concatenate_gemmPfS_S_iiiS_S__param_5,
	.param .u64 .ptr .align 1 _Z16concatenate_gemmPfS_S_iiiS_S__param_6,
	.param .u64 .ptr .align 1 _Z16concatenate_gemmPfS_S_iiiS_S__param_7
)
{
	.reg .pred 	%p<28>;
	.reg .b32 	%r<133>;
	.reg .b32 	%f<126>;
	.reg .b64 	%rd<84>;

	ld.param.u64 	%rd9, [_Z16concatenate_gemmPfS_S_iiiS_S__param_0];
	ld.param.u64 	%rd10, [_Z16concatenate_gemmPfS_S_iiiS_S__param_1];
	ld.param.u64 	%rd11, [_Z16concatenate_gemmPfS_S_iiiS_S__param_2];
	ld.param.u32 	%r69, [_Z16concatenate_gemmPfS_S_iiiS_S__param_3];
	ld.param.u32 	%r70, [_Z16concatenate_gemmPfS_S_iiiS_S__param_4];
	ld.param.u32 	%r71, [_Z16concatenate_gemmPfS_S_iiiS_S__param_5];
	ld.param.u64 	%rd12, [_Z16concatenate_gemmPfS_S_iiiS_S__param_6];
	ld.param.u64 	%rd8, [_Z16concatenate_gemmPfS_S_iiiS_S__param_7];
	cvta.to.global.u64 	%rd1, %rd9;
	cvta.to.global.u64 	%rd2, %rd10;
	cvta.to.global.u64 	%rd3, %rd12;
	cvta.to.global.u64 	%rd4, %rd11;
	mov.u32 	%r72, %ctaid.x;
	mov.u32 	%r73, %ntid.x;
	mov.u32 	%r1, %tid.x;
	mad.lo.s32 	%r2, %r72, %r73, %r1;
	setp.lt.s32 	%p1, %r69, 1;
	@%p1 bra 	$L__BB0_13;
	mul.lo.s32 	%r3, %r69, %r2;
	mul.lo.s32 	%r4, %r71, %r2;
	and.b32  	%r5, %r69, 15;
	setp.lt.u32 	%p2, %r69, 16;
	mov.b32 	%r111, 0;
	@%p2 bra 	$L__BB0_4;
	and.b32  	%r111, %r69, 2147483632;
	neg.s32 	%r119, %r111;
	add.s64 	%rd5, %rd4, 32;
	mov.u32 	%r117, %r4;
	mov.u32 	%r118, %r3;
$L__BB0_3:
	.pragma "nounroll";
	mul.wide.s32 	%rd13, %r118, 4;
	add.s64 	%rd14, %rd1, %rd13;
	mul.wide.s32 	%rd15, %r117, 4;
	add.s64 	%rd16, %rd5, %rd15;
	ld.global.f32 	%f13, [%rd14];
	st.global.f32 	[%rd16+-32], %f13;
	ld.global.f32 	%f14, [%rd14+4];
	st.global.f32 	[%rd16+-28], %f14;
	ld.global.f32 	%f15, [%rd14+8];
	st.global.f32 	[%rd16+-24], %f15;
	ld.global.f32 	%f16, [%rd14+12];
	st.global.f32 	[%rd16+-20], %f16;
	ld.global.f32 	%f17, [%rd14+16];
	st.global.f32 	[%rd16+-16], %f17;
	ld.global.f32 	%f18, [%rd14+20];
	st.global.f32 	[%rd16+-12], %f18;
	ld.global.f32 	%f19, [%rd14+24];
	st.global.f32 	[%rd16+-8], %f19;
	ld.global.f32 	%f20, [%rd14+28];
	st.global.f32 	[%rd16+-4], %f20;
	ld.global.f32 	%f21, [%rd14+32];
	st.global.f32 	[%rd16], %f21;
	ld.global.f32 	%f22, [%rd14+36];
	st.global.f32 	[%rd16+4], %f22;
	ld.global.f32 	%f23, [%rd14+40];
	st.global.f32 	[%rd16+8], %f23;
	ld.global.f32 	%f24, [%rd14+44];
	st.global.f32 	[%rd16+12], %f24;
	ld.global.f32 	%f25, [%rd14+48];
	st.global.f32 	[%rd16+16], %f25;
	ld.global.f32 	%f26, [%rd14+52];
	st.global.f32 	[%rd16+20], %f26;
	ld.global.f32 	%f27, [%rd14+56];
	st.global.f32 	[%rd16+24], %f27;
	ld.global.f32 	%f28, [%rd14+60];
	st.global.f32 	[%rd16+28], %f28;
	add.s32 	%r119, %r119, 16;
	add.s32 	%r118, %r118, 16;
	add.s32 	%r117, %r117, 16;
	setp.eq.s32 	%p3, %r119, 0;
	@%p3 bra 	$L__BB0_4;
	bra.uni 	$L__BB0_3;
$L__BB0_4:
	setp.eq.s32 	%p4, %r5, 0;
	@%p4 bra 	$L__BB0_13;
	and.b32  	%r9, %r69, 7;
	setp.lt.u32 	%p5, %r5, 8;
	@%p5 bra 	$L__BB0_7;
	add.s32 	%r75, %r111, %r3;
	add.s32 	%r76, %r111, %r4;
	mul.wide.s32 	%rd17, %r75, 4;
	add.s64 	%rd18, %rd1, %rd17;
	ld.global.f32 	%f29, [%rd18];
	mul.wide.s32 	%rd19, %r76, 4;
	add.s64 	%rd20, %rd4, %rd19;
	st.global.f32 	[%rd20], %f29;
	ld.global.f32 	%f30, [%rd18+4];
	st.global.f32 	[%rd20+4], %f30;
	ld.global.f32 	%f31, [%rd18+8];
	st.global.f32 	[%rd20+8], %f31;
	ld.global.f32 	%f32, [%rd18+12];
	st.global.f32 	[%rd20+12], %f32;
	ld.global.f32 	%f33, [%rd18+16];
	st.global.f32 	[%rd20+16], %f33;
	ld.global.f32 	%f34, [%rd18+20];
	st.global.f32 	[%rd20+20], %f34;
	ld.global.f32 	%f35, [%rd18+24];
	st.global.f32 	[%rd20+24], %f35;
	ld.global.f32 	%f36, [%rd18+28];
	st.global.f32 	[%rd20+28], %f36;
	add.s32 	%r111, %r111, 8;
$L__BB0_7:
	setp.eq.s32 	%p6, %r9, 0;
	@%p6 bra 	$L__BB0_13;
	and.b32  	%r12, %r69, 3;
	setp.lt.u32 	%p7, %r9, 4;
	@%p7 bra 	$L__BB0_10;
	add.s32 	%r77, %r111, %r3;
	add.s32 	%r78, %r111, %r4;
	mul.wide.s32 	%rd21, %r77, 4;
	add.s64 	%rd22, %rd1, %rd21;
	ld.global.f32 	%f37, [%rd22];
	mul.wide.s32 	%rd23, %r78, 4;
	add.s64 	%rd24, %rd4, %rd23;
	st.global.f32 	[%rd24], %f37;
	ld.global.f32 	%f38, [%rd22+4];
	st.global.f32 	[%rd24+4], %f38;
	ld.global.f32 	%f39, [%rd22+8];
	st.global.f32 	[%rd24+8], %f39;
	ld.global.f32 	%f40, [%rd22+12];
	st.global.f32 	[%rd24+12], %f40;
	add.s32 	%r111, %r111, 4;
$L__BB0_10:
	setp.eq.s32 	%p8, %r12, 0;
	@%p8 bra 	$L__BB0_13;
	add.s32 	%r116, %r111, %r4;
	add.s32 	%r115, %r111, %r3;
	neg.s32 	%r114, %r12;
$L__BB0_12:
	.pragma "nounroll";
	mul.wide.s32 	%rd25, %r116, 4;
	add.s64 	%rd26, %rd4, %rd25;
	mul.wide.s32 	%rd27, %r115, 4;
	add.s64 	%rd28, %rd1, %rd27;
	ld.global.f32 	%f41, [%rd28];
	st.global.f32 	[%rd26], %f41;
	add.s32 	%r116, %r116, 1;
	add.s32 	%r115, %r115, 1;
	add.s32 	%r114, %r114, 1;
	setp.ne.s32 	%p9, %r114, 0;
	@%p9 bra 	$L__BB0_12;
$L__BB0_13:
	setp.lt.s32 	%p10, %r70, 1;
	@%p10 bra 	$L__BB0_26;
	mul.lo.s32 	%r24, %r70, %r2;
	mul.lo.s32 	%r25, %r71, %r2;
	add.s32 	%r26, %r25, %r69;
	and.b32  	%r27, %r70, 15;
	setp.lt.u32 	%p11, %r70, 16;
	mov.b32 	%r123, 0;
	@%p11 bra 	$L__BB0_17;
	and.b32  	%r123, %r70, 2147483632;
	neg.s32 	%r122, %r123;
	add.s64 	%rd6, %rd2, 32;
	add.s64 	%rd7, %rd4, 32;
	mov.u32 	%r120, %r26;
	mov.u32 	%r121, %r24;
$L__BB0_16:
	.pragma "nounroll";
	mul.wide.s32 	%rd29, %r121, 4;
	add.s64 	%rd30, %rd6, %rd29;
	mul.wide.s32 	%rd31, %r120, 4;
	add.s64 	%rd32, %rd7, %rd31;
	ld.global.f32 	%f42, [%rd30+-32];
	st.global.f32 	[%rd32+-32], %f42;
	ld.global.f32 	%f43, [%rd30+-28];
	st.global.f32 	[%rd32+-28], %f43;
	ld.global.f32 	%f44, [%rd30+-24];
	st.global.f32 	[%rd32+-24], %f44;
	ld.global.f32 	%f45, [%rd30+-20];
	st.global.f32 	[%rd32+-20], %f45;
	ld.global.f32 	%f46, [%rd30+-16];
	st.global.f32 	[%rd32+-16], %f46;
	ld.global.f32 	%f47, [%rd30+-12];
	st.global.f32 	[%rd32+-12], %f47;
	ld.global.f32 	%f48, [%rd30+-8];
	st.global.f32 	[%rd32+-8], %f48;
	ld.global.f32 	%f49, [%rd30+-4];
	st.global.f32 	[%rd32+-4], %f49;
	ld.global.f32 	%f50, [%rd30];
	st.global.f32 	[%rd32], %f50;
	ld.global.f32 	%f51, [%rd30+4];
	st.global.f32 	[%rd32+4], %f51;
	ld.global.f32 	%f52, [%rd30+8];
	st.global.f32 	[%rd32+8], %f52;
	ld.global.f32 	%f53, [%rd30+12];
	st.global.f32 	[%rd32+12], %f53;
	ld.global.f32 	%f54, [%rd30+16];
	st.global.f32 	[%rd32+16], %f54;
	ld.global.f32 	%f55, [%rd30+20];
	st.global.f32 	[%rd32+20], %f55;
	ld.global.f32 	%f56, [%rd30+24];
	st.global.f32 	[%rd32+24], %f56;
	ld.global.f32 	%f57, [%rd30+28];
	st.global.f32 	[%rd32+28], %f57;
	add.s32 	%r122, %r122, 16;
	add.s32 	%r121, %r121, 16;
	add.s32 	%r120, %r120, 16;
	setp.ne.s32 	%p12, %r122, 0;
	@%p12 bra 	$L__BB0_16;
$L__BB0_17:
	setp.eq.s32 	%p13, %r27, 0;
	@%p13 bra 	$L__BB0_26;
	and.b32  	%r43, %r70, 7;
	setp.lt.u32 	%p14, %r27, 8;
	@%p14 bra 	$L__BB0_20;
	add.s32 	%r80, %r123, %r24;
	add.s32 	%r81, %r26, %r123;
	mul.wide.s32 	%rd33, %r80, 4;
	add.s64 	%rd34, %rd2, %rd33;
	ld.global.f32 	%f58, [%rd34];
	mul.wide.s32 	%rd35, %r81, 4;
	add.s64 	%rd36, %rd4, %rd35;
	st.global.f32 	[%rd36], %f58;
	ld.global.f32 	%f59, [%rd34+4];
	st.global.f32 	[%rd36+4], %f59;
	ld.global.f32 	%f60, [%rd34+8];
	st.global.f32 	[%rd36+8], %f60;
	ld.global.f32 	%f61, [%rd34+12];
	st.global.f32 	[%rd36+12], %f61;
	ld.global.f32 	%f62, [%rd34+16];
	st.global.f32 	[%rd36+16], %f62;
	ld.global.f32 	%f63, [%rd34+20];
	st.global.f32 	[%rd36+20], %f63;
	ld.global.f32 	%f64, [%rd34+24];
	st.global.f32 	[%rd36+24], %f64;
	ld.global.f32 	%f65, [%rd34+28];
	st.global.f32 	[%rd36+28], %f65;
	add.s32 	%r123, %r123, 8;
$L__BB0_20:
	setp.eq.s32 	%p15, %r43, 0;
	@%p15 bra 	$L__BB0_26;
	and.b32  	%r46, %r70, 3;
	setp.lt.u32 	%p16, %r43, 4;
	@%p16 bra 	$L__BB0_23;
	add.s32 	%r82, %r123, %r24;
	add.s32 	%r83, %r26, %r123;
	mul.wide.s32 	%rd37, %r82, 4;
	add.s64 	%rd38, %rd2, %rd37;
	ld.global.f32 	%f66, [%rd38];
	mul.wide.s32 	%rd39, %r83, 4;
	add.s64 	%rd40, %rd4, %rd39;
	st.global.f32 	[%rd40], %f66;
	ld.global.f32 	%f67, [%rd38+4];
	st.global.f32 	[%rd40+4], %f67;
	ld.global.f32 	%f68, [%rd38+8];
	st.global.f32 	[%rd40+8], %f68;
	ld.global.f32 	%f69, [%rd38+12];
	st.global.f32 	[%rd40+12], %f69;
	add.s32 	%r123, %r123, 4;
$L__BB0_23:
	setp.eq.s32 	%p17, %r46, 0;
	@%p17 bra 	$L__BB0_26;
	add.s32 	%r84, %r123, %r69;
	add.s32 	%r128, %r84, %r25;
	add.s32 	%r127, %r123, %r24;
	neg.s32 	%r126, %r46;
$L__BB0_25:
	.pragma "nounroll";
	mul.wide.s32 	%rd41, %r128, 4;
	add.s64 	%rd42, %rd4, %rd41;
	mul.wide.s32 	%rd43, %r127, 4;
	add.s64 	%rd44, %rd2, %rd43;
	ld.global.f32 	%f70, [%rd44];
	st.global.f32 	[%rd42], %f70;
	add.s32 	%r128, %r128, 1;
	add.s32 	%r127, %r127, 1;
	add.s32 	%r126, %r126, 1;
	setp.ne.s32 	%p18, %r126, 0;
	@%p18 bra 	$L__BB0_25;
$L__BB0_26:
	bar.sync 	0;
	setp.lt.s32 	%p19, %r71, 1;
	mov.f32 	%f124, 0f00000000;
	@%p19 bra 	$L__BB0_38;
	mul.lo.s32 	%r58, %r71, %r2;
	and.b32  	%r59, %r71, 7;
	setp.lt.u32 	%p20, %r71, 8;
	mov.f32 	%f124, 0f00000000;
	mov.b32 	%r129, 0;
	@%p20 bra 	$L__BB0_30;
	and.b32  	%r129, %r71, 2147483640;
	mov.f32 	%f124, 0f00000000;
	mov.b32 	%r132, 0;
$L__BB0_29:
	.pragma "nounroll";
	add.s32 	%r87, %r132, %r58;
	mul.wide.s32 	%rd45, %r87, 4;
	add.s64 	%rd46, %rd4, %rd45;
	ld.global.f32 	%f75, [%rd46];
	shl.b32 	%r88, %r132, 6;
	add.s32 	%r89, %r88, %r1;
	mul.wide.u32 	%rd47, %r89, 4;
	add.s64 	%rd48, %rd3, %rd47;
	ld.global.f32 	%f76, [%rd48];
	fma.rn.f32 	%f77, %f75, %f76, %f124;
	ld.global.f32 	%f78, [%rd46+4];
	ld.global.f32 	%f79, [%rd48+256];
	fma.rn.f32 	%f80, %f78, %f79, %f77;
	ld.global.f32 	%f81, [%rd46+8];
	add.s32 	%r90, %r89, 128;
	mul.wide.u32 	%rd49, %r90, 4;
	add.s64 	%rd50, %rd3, %rd49;
	ld.global.f32 	%f82, [%rd50];
	fma.rn.f32 	%f83, %f81, %f82, %f80;
	ld.global.f32 	%f84, [%rd46+12];
	add.s32 	%r91, %r89, 192;
	mul.wide.u32 	%rd51, %r91, 4;
	add.s64 	%rd52, %rd3, %rd51;
	ld.global.f32 	%f85, [%rd52];
	fma.rn.f32 	%f86, %f84, %f85, %f83;
	ld.global.f32 	%f87, [%rd46+16];
	add.s32 	%r92, %r89, 256;
	mul.wide.u32 	%rd53, %r92, 4;
	add.s64 	%rd54, %rd3, %rd53;
	ld.global.f32 	%f88, [%rd54];
	fma.rn.f32 	%f89, %f87, %f88, %f86;
	ld.global.f32 	%f90, [%rd46+20];
	add.s32 	%r93, %r89, 320;
	mul.wide.u32 	%rd55, %r93, 4;
	add.s64 	%rd56, %rd3, %rd55;
	ld.global.f32 	%f91, [%rd56];
	fma.rn.f32 	%f92, %f90, %f91, %f89;
	ld.global.f32 	%f93, [%rd46+24];
	add.s32 	%r94, %r89, 384;
	mul.wide.u32 	%rd57, %r94, 4;
	add.s64 	%rd58, %rd3, %rd57;
	ld.global.f32 	%f94, [%rd58];
	fma.rn.f32 	%f95, %f93, %f94, %f92;
	ld.global.f32 	%f96, [%rd46+28];
	add.s32 	%r95, %r89, 448;
	mul.wide.u32 	%rd59, %r95, 4;
	add.s64 	%rd60, %rd3, %rd59;
	ld.global.f32 	%f97, [%rd60];
	fma.rn.f32 	%f124, %f96, %f97, %f95;
	add.s32 	%r132, %r132, 8;
	setp.eq.s32 	%p21, %r132, %r129;
	@%p21 bra 	$L__BB0_30;
	bra.uni 	$L__BB0_29;
$L__BB0_30:
	setp.eq.s32 	%p22, %r59, 0;
	@%p22 bra 	$L__BB0_38;
	and.b32  	%r62, %r71, 3;
	setp.lt.u32 	%p23, %r59, 4;
	@%p23 bra 	$L__BB0_33;
	add.s32 	%r96, %r129, %r58;
	mul.wide.s32 	%rd61, %r96, 4;
	add.s64 	%rd62, %rd4, %rd61;
	ld.global.f32 	%f99, [%rd62];
	shl.b32 	%r97, %r129, 6;
	add.s32 	%r98, %r97, %r1;
	mul.wide.u32 	%rd63, %r98, 4;
	add.s64 	%rd64, %rd3, %rd63;
	ld.global.f32 	%f100, [%rd64];
	fma.rn.f32 	%f101, %f99, %f100, %f124;
	ld.global.f32 	%f102, [%rd62+4];
	add.s32 	%r99, %r98, 64;
	mul.wide.u32 	%rd65, %r99, 4;
	add.s64 	%rd66, %rd3, %rd65;
	ld.global.f32 	%f103, [%rd66];
	fma.rn.f32 	%f104, %f102, %f103, %f101;
	ld.global.f32 	%f105, [%rd62+8];
	add.s32 	%r100, %r98, 128;
	mul.wide.u32 	%rd67, %r100, 4;
	add.s64 	%rd68, %rd3, %rd67;
	ld.global.f32 	%f106, [%rd68];
	fma.rn.f32 	%f107, %f105, %f106, %f104;
	ld.global.f32 	%f108, [%rd62+12];
	add.s32 	%r101, %r98, 192;
	mul.wide.u32 	%rd69, %r101, 4;
	add.s64 	%rd70, %rd3, %rd69;
	ld.global.f32 	%f109, [%rd70];
	fma.rn.f32 	%f124, %f108, %f109, %f107;
	add.s32 	%r129, %r129, 4;
$L__BB0_33:
	setp.eq.s32 	%p24, %r62, 0;
	@%p24 bra 	$L__BB0_38;
	setp.eq.s32 	%p25, %r62, 1;
	@%p25 bra 	$L__BB0_36;
	add.s32 	%r102, %r129, %r58;
	mul.wide.s32 	%rd71, %r102, 4;
	add.s64 	%rd72, %rd4, %rd71;
	ld.global.f32 	%f111, [%rd72];
	shl.b32 	%r103, %r129, 6;
	add.s32 	%r104, %r103, %r1;
	mul.wide.u32 	%rd73, %r104, 4;
	add.s64 	%rd74, %rd3, %rd73;
	ld.global.f32 	%f112, [%rd74];
	fma.rn.f32 	%f113, %f111, %f112, %f124;
	ld.global.f32 	%f114, [%rd72+4];
	add.s32 	%r105, %r104, 64;
	mul.wide.u32 	%rd75, %r105, 4;
	add.s64 	%rd76, %rd3, %rd75;
	ld.global.f32 	%f115, [%rd76];
	fma.rn.f32 	%f124, %f114, %f115, %f113;
	add.s32 	%r129, %r129, 2;
$L__BB0_36:
	and.b32  	%r106, %r71, 1;
	setp.eq.b32 	%p26, %r106, 1;
	not.pred 	%p27, %p26;
	@%p27 bra 	$L__BB0_38;
	add.s32 	%r107, %r129, %r58;
	mul.wide.s32 	%rd77, %r107, 4;
	add.s64 	%rd78, %rd4, %rd77;
	ld.global.f32 	%f116, [%rd78];
	shl.b32 	%r108, %r129, 6;
	add.s32 	%r109, %r108, %r1;
	mul.wide.u32 	%rd79, %r109, 4;
	add.s64 	%rd80, %rd3, %rd79;
	ld.global.f32 	%f117, [%rd80];
	fma.rn.f32 	%f124, %f116, %f117, %f124;
$L__BB0_38:
	cvta.to.global.u64 	%rd81, %rd8;
	shl.b32 	%r110, %r2, 6;
	mul.wide.s32 	%rd82, %r110, 4;
	add.s64 	%rd83, %rd81, %rd82;
	st.global.f32 	[%rd83], %f124;
	st.global.f32 	[%rd83+4], %f124;
	st.global.f32 	[%rd83+8], %f124;
	st.global.f32 	[%rd83+12], %f124;
	st.global.f32 	[%rd83+16], %f124;
	st.global.f32 	[%rd83+20], %f124;
	st.global.f32 	[%rd83+24], %f124;
	st.global.f32 	[%rd83+28], %f124;
	st.global.f32 	[%rd83+32], %f124;
	st.global.f32 	[%rd83+36], %f124;
	st.global.f32 	[%rd83+40], %f124;
	st.global.f32 	[%rd83+44], %f124;
	st.global.f32 	[%rd83+48], %f124;
	st.global.f32 	[%rd83+52], %f124;
	st.global.f32 	[%rd83+56], %f124;
	st.global.f32 	[%rd83+60], %f124;
	st.global.f32 	[%rd83+64], %f124;
	st.global.f32 	[%rd83+68], %f124;
	st.global.f32 	[%rd83+72], %f124;
	st.global.f32 	[%rd83+76], %f124;
	st.global.f32 	[%rd83+80], %f124;
	st.global.f32 	[%rd83+84], %f124;
	st.global.f32 	[%rd83+88], %f124;
	st.global.f32 	[%rd83+92], %f124;
	st.global.f32 	[%rd83+96], %f124;
	st.global.f32 	[%rd83+100], %f124;
	st.global.f32 	[%rd83+104], %f124;
	st.global.f32 	[%rd83+108], %f124;
	st.global.f32 	[%rd83+112], %f124;
	st.global.f32 	[%rd83+116], %f124;
	st.global.f32 	[%rd83+120], %f124;
	st.global.f32 	[%rd83+124], %f124;
	st.global.f32 	[%rd83+128], %f124;
	st.global.f32 	[%rd83+132], %f124;
	st.global.f32 	[%rd83+136], %f124;
	st.global.f32 	[%rd83+140], %f124;
	st.global.f32 	[%rd83+144], %f124;
	st.global.f32 	[%rd83+148], %f124;
	st.global.f32 	[%rd83+152], %f124;
	st.global.f32 	[%rd83+156], %f124;
	st.global.f32 	[%rd83+160], %f124;
	st.global.f32 	[%rd83+164], %f124;
	st.global.f32 	[%rd83+168], %f124;
	st.global.f32 	[%rd83+172], %f124;
	st.global.f32 	[%rd83+176], %f124;
	st.global.f32 	[%rd83+180], %f124;
	st.global.f32 	[%rd83+184], %f124;
	st.global.f32 	[%rd83+188], %f124;
	st.global.f32 	[%rd83+192], %f124;
	st.global.f32 	[%rd83+196], %f124;
	st.global.f32 	[%rd83+200], %f124;
	st.global.f32 	[%rd83+204], %f124;
	st.global.f32 	[%rd83+208], %f124;
	st.global.f32 	[%rd83+212], %f124;
	st.global.f32 	[%rd83+216], %f124;
	st.global.f32 	[%rd83+220], %f124;
	st.global.f32 	[%rd83+224], %f124;
	st.global.f32 	[%rd83+228], %f124;
	st.global.f32 	[%rd83+232], %f124;
	st.global.f32 	[%rd83+236], %f124;
	st.global.f32 	[%rd83+240], %f124;
	st.global.f32 	[%rd83+244], %f124;
	st.global.f32 	[%rd83+248], %f124;
	st.global.f32 	[%rd83+252], %f124;
	ret;

}


// ===== COMPILED SASS (sm_100) =====

	.target	sm_100

	.elftype	@"ET_EXEC"


//--------------------- .note.nv.tkinfo           --------------------------
	.section	.note.nv.tkinfo,"",@"SHT_NOTE"
	.sectionflags	@"SHF_NOTE_NV_TKINFO"
	.tkinfo
        /*0018*/ 	.word	0x00000002
        /*0030*/ 	.string	""
        /*0030*/ 	.string	"ptxas"
        /*0030*/ 	.string	"Cuda compilation tools, release 13.0, V13.0.88"
        /*0030*/ 	.string	"Build cuda_13.0.r13.0/compiler.36424714_0"
        /*0030*/ 	.string	"-arch sm_100 -m 64 "



//--------------------- .note.nv.cuinfo           --------------------------
	.section	.note.nv.cuinfo,"",@"SHT_NOTE"
	.sectionflags	@"SHF_NOTE_NV_CUINFO"
        /*0018*/ 	.short	0x0002
        /*001a*/ 	.short	0x0064
        /*001c*/ 	.short	0x0082
	.zero		2


//--------------------- .nv.info                  --------------------------
	.section	.nv.info,"",@"SHT_CUDA_INFO"
	.align	4


	//----- nvinfo : EIATTR_REGCOUNT
	.align		4
        /*0000*/ 	.byte	0x04, 0x2f
        /*0002*/ 	.short	(.L_1 - .L_0)
	.align		4
.L_0:
        /*0004*/ 	.word	index@(_Z16concatenate_gemmPfS_S_iiiS_S_)
        /*0008*/ 	.word	0x00000020


	//----- nvinfo : EIATTR_FRAME_SIZE
	.align		4
.L_1:
        /*000c*/ 	.byte	0x04, 0x11
        /*000e*/ 	.short	(.L_3 - .L_2)
	.align		4
.L_2:
        /*0010*/ 	.word	index@(_Z16concatenate_gemmPfS_S_iiiS_S_)
        /*0014*/ 	.word	0x00000000


	//----- nvinfo : EIATTR_MIN_STACK_SIZE
	.align		4
.L_3:
        /*0018*/ 	.byte	0x04, 0x12
        /*001a*/ 	.short	(.L_5 - .L_4)
	.align		4
.L_4:
        /*001c*/ 	.word	index@(_Z16concatenate_gemmPfS_S_iiiS_S_)
        /*0020*/ 	.word	0x00000000
.L_5:


//--------------------- .nv.compat                --------------------------
	.section	.nv.compat,"",@"SHT_CUDA_COMPAT_INFO"
	.align	4
        /*0000*/ 	.byte	0x02, 0x09, 0x00, 0x00, 0x02, 0x02, 0x01, 0x00, 0x02, 0x05, 0x05, 0x00, 0x03, 0x07, 0x01, 0x01
        /*0010*/ 	.byte	0x02, 0x03, 0x00, 0x00, 0x02, 0x06, 0x01, 0x00, 0x04, 0x0b, 0x08, 0x00, 0x09, 0x00, 0x00, 0x00
        /*0020*/ 	.byte	0x00, 0x00, 0x00, 0x00


//--------------------- .nv.info._Z16concatenate_gemmPfS_S_iiiS_S_ --------------------------
	.section	.nv.info._Z16concatenate_gemmPfS_S_iiiS_S_,"",@"SHT_CUDA_INFO"
	.sectionflags	@""
	.align	4


	//----- nvinfo : EIATTR_CUDA_API_VERSION
	.align		4
        /*0000*/ 	.byte	0x04, 0x37
        /*0002*/ 	.short	(.L_7 - .L_6)
.L_6:
        /*0004*/ 	.word	0x00000082


	//----- nvinfo : EIATTR_KPARAM_INFO
	.align		4
.L_7:
        /*0008*/ 	.byte	0x04, 0x17
        /*000a*/ 	.short	(.L_9 - .L_8)
.L_8:
        /*000c*/ 	.word	0x00000000
        /*0010*/ 	.short	0x0007
        /*0012*/ 	.short	0x0030
        /*0014*/ 	.byte	0x00, 0xf5, 0x21, 0x00


	//----- nvinfo : EIATTR_KPARAM_INFO
	.align		4
.L_9:
        /*0018*/ 	.byte	0x04, 0x17
        /*001a*/ 	.short	(.L_11 - .L_10)
.L_10:
        /*001c*/ 	.word	0x00000000
        /*0020*/ 	.short	0x0006
        /*0022*/ 	.short	0x0028
        /*0024*/ 	.byte	0x00, 0xf5, 0x21, 0x00


	//----- nvinfo : EIATTR_KPARAM_INFO
	.align		4
.L_11:
        /*0028*/ 	.byte	0x04, 0x17
        /*002a*/ 	.short	(.L_13 - .L_12)
.L_12:
        /*002c*/ 	.word	0x00000000
        /*0030*/ 	.short	0x0005
        /*0032*/ 	.short	0x0020
        /*0034*/ 	.byte	0x00, 0xf0, 0x11, 0x00


	//----- nvinfo : EIATTR_KPARAM_INFO
	.align		4
.L_13:
        /*0038*/ 	.byte	0x04, 0x17
        /*003a*/ 	.short	(.L_15 - .L_14)
.L_14:
        /*003c*/ 	.word	0x00000000
        /*0040*/ 	.short	0x0004
        /*0042*/ 	.short	0x001c
        /*0044*/ 	.byte	0x00, 0xf0, 0x11, 0x00


	//----- nvinfo : EIATTR_KPARAM_INFO
	.align		4
.L_15:
        /*0048*/ 	.byte	0x04, 0x17
        /*004a*/ 	.short	(.L_17 - .L_16)
.L_16:
        /*004c*/ 	.word	0x00000000
        /*0050*/ 	.short	0x0003
        /*0052*/ 	.short	0x0018
        /*0054*/ 	.byte	0x00, 0xf0, 0x11, 0x00


	//----- nvinfo : EIATTR_KPARAM_INFO
	.align		4
.L_17:
        /*0058*/ 	.byte	0x04, 0x17
        /*005a*/ 	.short	(.L_19 - .L_18)
.L_18:
        /*005c*/ 	.word	0x00000000
        /*0060*/ 	.short	0x0002
        /*0062*/ 	.short	0x0010
        /*0064*/ 	.byte	0x00, 0xf5, 0x21, 0x00


	//----- nvinfo : EIATTR_KPARAM_INFO
	.align		4
.L_19:
        /*0068*/ 	.byte	0x04, 0x17
        /*006a*/ 	.short	(.L_21 - .L_20)
.L_20:
        /*006c*/ 	.word	0x00000000
        /*0070*/ 	.short	0x0001
        /*0072*/ 	.short	0x0008
        /*0074*/ 	.byte	0x00, 0xf5, 0x21, 0x00


	//----- nvinfo : EIATTR_KPARAM_INFO
	.align		4
.L_21:
        /*0078*/ 	.byte	0x04, 0x17
        /*007a*/ 	.short	(.L_23 - .L_22)
.L_22:
        /*007c*/ 	.word	0x00000000
        /*0080*/ 	.short	0x0000
        /*0082*/ 	.short	0x0000
        /*0084*/ 	.byte	0x00, 0xf5, 0x21, 0x00


	//----- nvinfo : EIATTR_SPARSE_MMA_MASK
	.align		4
.L_23:
        /*0088*/ 	.byte	0x03, 0x50
        /*008a*/ 	.short	0x0000


	//----- nvinfo : EIATTR_MAXREG_COUNT
	.align		4
        /*008c*/ 	.byte	0x03, 0x1b
        /*008e*/ 	.short	0x00ff


	//----- nvinfo : EIATTR_NUM_BARRIERS
	.align		4
        /*0090*/ 	.byte	0x02, 0x4c
        /*0092*/ 	.byte	0x01
	.zero		1


	//----- nvinfo : EIATTR_MERCURY_ISA_VERSION
	.align		4
        /*0094*/ 	.byte	0x03, 0x5f
        /*0096*/ 	.short	0x0101


	//----- nvinfo : EIATTR_VRC_CTA_INIT_COUNT
	.align		4
        /*0098*/ 	.byte	0x02, 0x4a
	.zero		1
	.zero		1


	//----- nvinfo : EIATTR_EXIT_INSTR_OFFSETS
	.align		4
        /*009c*/ 	.byte	0x04, 0x1c
        /*009e*/ 	.short	(.L_25 - .L_24)


	//   ....[0]....
.L_24:
        /*00a0*/ 	.word	0x00001bc0


	//----- nvinfo : EIATTR_CBANK_PARAM_SIZE
	.align		4
.L_25:
        /*00a4*/ 	.byte	0x03, 0x19
        /*00a6*/ 	.short	0x0038


	//----- nvinfo : EIATTR_PARAM_CBANK
	.align		4
        /*00a8*/ 	.byte	0x04, 0x0a
        /*00aa*/ 	.short	(.L_27 - .L_26)
	.align		4
.L_26:
        /*00ac*/ 	.word	index@(.nv.constant0._Z16concatenate_gemmPfS_S_iiiS_S_)
        /*00b0*/ 	.short	0x0380
        /*00b2*/ 	.short	0x0038


	//----- nvinfo : EIATTR_SW_WAR
	.align		4
.L_27:
        /*00b4*/ 	.byte	0x04, 0x36
        /*00b6*/ 	.short	(.L_29 - .L_28)
.L_28:
        /*00b8*/ 	.word	0x00000008
.L_29:


//--------------------- .nv.callgraph             --------------------------
	.section	.nv.callgraph,"",@"SHT_CUDA_CALLGRAPH"
	.align	4
	.sectionentsize	8
	.align		4
        /*0000*/ 	.word	0x00000000
	.align		4
        /*0004*/ 	.word	0xffffffff
	.align		4
        /*0008*/ 	.word	0x00000000
	.align		4
        /*000c*/ 	.word	0xfffffffe
	.align		4
        /*0010*/ 	.word	0x00000000
	.align		4
        /*0014*/ 	.word	0xfffffffd
	.align		4
        /*0018*/ 	.word	0x00000000
	.align		4
        /*001c*/ 	.word	0xfffffffc


//--------------------- .text._Z16concatenate_gemmPfS_S_iiiS_S_ --------------------------
	.section	.text._Z16concatenate_gemmPfS_S_iiiS_S_,"ax",@progbits
	.align	128
        .global         _Z16concatenate_gemmPfS_S_iiiS_S_
        .type           _Z16concatenate_gemmPfS_S_iiiS_S_,@function
        .size           _Z16concatenate_gemmPfS_S_iiiS_S_,(.L_x_17 - _Z16concatenate_gemmPfS_S_iiiS_S_)
        .other          _Z16concatenate_gemmPfS_S_iiiS_S_,@"STO_CUDA_ENTRY STV_DEFAULT"
_Z16concatenate_gemmPfS_S_iiiS_S_:
.text._Z16concatenate_gemmPfS_S_iiiS_S_:
[----:B------:R-:W-:Y:S01]  /*0000*/  LDC R1, c[0x0][0x37c] ;  /* 0x0000df00ff017b82 */ /* 0x000fe20000000800 */
[----:B------:R-:W0:Y:S01]  /*0010*/  S2R R0, SR_TID.X ;  /* 0x0000000000007919 */ /* 0x000e220000002100 */
[----:B------:R-:W1:Y:S06]  /*0020*/  LDCU UR5, c[0x0][0x398] ;  /* 0x00007300ff0577ac */ /* 0x000e6c0008000800 */
[----:B------:R-:W0:Y:S01]  /*0030*/  S2UR UR4, SR_CTAID.X ;  /* 0x00000000000479c3 */ /* 0x000e220000002500 */
[----:B------:R-:W2:Y:S07]  /*0040*/  LDCU.64 UR14, c[0x0][0x358] ;  /* 0x00006b00ff0e77ac */ /* 0x000eae0008000a00 */
[----:B------:R-:W0:Y:S01]  /*0050*/  LDC R3, c[0x0][0x360] ;  /* 0x0000d800ff037b82 */ /* 0x000e220000000800 */
[----:B-1----:R-:W-:Y:S01]  /*0060*/  UISETP.GE.AND UP0, UPT, UR5, 0x1, UPT ;  /* 0x000000010500788c */ /* 0x002fe2000bf06270 */
[----:B0-----:R-:W-:-:S08]  /*0070*/  IMAD R16, R3, UR4, R0 ;  /* 0x0000000403107c24 */ /* 0x001fd0000f8e0200 */
[----:B--2---:R-:W-:Y:S05]  /*0080*/  BRA.U !UP0, `(.L_x_0) ;  /* 0x0000000508e47547 */ /* 0x004fea000b800000 */
[----:B------:R-:W0:Y:S01]  /*0090*/  LDCU UR6, c[0x0][0x3a0] ;  /* 0x00007400ff0677ac */ /* 0x000e220008000800 */
[----:B------:R-:W-:Y:S01]  /*00a0*/  IMAD R2, R16, UR5, RZ ;  /* 0x0000000510027c24 */ /* 0x000fe2000f8e02ff */
[----:B------:R-:W-:Y:S02]  /*00b0*/  UISETP.GE.U32.AND UP1, UPT, UR5, 0x10, UPT ;  /* 0x000000100500788c */ /* 0x000fe4000bf26070 */
[----:B------:R-:W-:Y:S01]  /*00c0*/  ULOP3.LUT UR8, UR5, 0xf, URZ, 0xc0, !UPT ;  /* 0x0000000f05087892 */ /* 0x000fe2000f8ec0ff */
[----:B------:R-:W-:-:S03]  /*00d0*/  UMOV UR4, URZ ;  /* 0x000000ff00047c82 */ /* 0x000fc60008000000 */
[----:B------:R-:W-:Y:S01]  /*00e0*/  UISETP.NE.AND UP0, UPT, UR8, URZ, UPT ;  /* 0x000000ff0800728c */ /* 0x000fe2000bf05270 */
[----:B0-----:R-:W-:Y:S02]  /*00f0*/  IMAD R3, R16, UR6, RZ ;  /* 0x0000000610037c24 */ /* 0x001fe4000f8e02ff */
[----:B------:R-:W-:Y:S08]  /*0100*/  BRA.U !UP1, `(.L_x_1) ;  /* 0x0000000109c47547 */ /* 0x000ff0000b800000 */
[----:B------:R-:W0:Y:S01]  /*0110*/  LDCU.64 UR6, c[0x0][0x390] ;  /* 0x00007200ff0677ac */ /* 0x000e220008000a00 */
[----:B------:R-:W-:Y:S02]  /*0120*/  MOV R8, R3 ;  /* 0x0000000300087202 */ /* 0x000fe40000000f00 */
[----:B------:R-:W-:Y:S01]  /*0130*/  MOV R9, R2 ;  /* 0x0000000200097202 */ /* 0x000fe20000000f00 */
[----:B------:R-:W-:-:S04]  /*0140*/  ULOP3.LUT UR4, UR5, 0x7ffffff0, URZ, 0xc0, !UPT ;  /* 0x7ffffff005047892 */ /* 0x000fc8000f8ec0ff */
[----:B------:R-:W-:Y:S02]  /*0150*/  UIADD3 UR9, UPT, UPT, -UR4, URZ, URZ ;  /* 0x000000ff04097290 */ /* 0x000fe4000fffe1ff */
[----:B0-----:R-:W-:-:S04]  /*0160*/  UIADD3 UR5, UP1, UPT, UR6, 0x20, URZ ;  /* 0x0000002006057890 */ /* 0x001fc8000ff3e0ff */
[----:B------:R-:W-:-:S12]  /*0170*/  UIADD3.X UR6, UPT, UPT, URZ, UR7, URZ, UP1, !UPT ;  /* 0x00000007ff067290 */ /* 0x000fd80008ffe4ff */
.L_x_2:
[----:B------:R-:W0:Y:S02]  /*0180*/  LDC.64 R4, c[0x0][0x380] ;  /* 0x0000e000ff047b82 */ /* 0x000e240000000a00 */
[----:B0-----:R-:W-:-:S05]  /*0190*/  IMAD.WIDE R4, R9, 0x4, R4 ;  /* 0x0000000409047825 */ /* 0x001fca00078e0204 */
[----:B----4-:R-:W2:Y:S01]  /*01a0*/  LDG.E R11, desc[UR14][R4.64] ;  /* 0x0000000e040b7981 */ /* 0x010ea2000c1e1900 */
[----:B------:R-:W-:Y:S02]  /*01b0*/  MOV R6, UR5 ;  /* 0x0000000500067c02 */ /* 0x000fe40008000f00 */
[----:B------:R-:W-:-:S03]  /*01c0*/  MOV R7, UR6 ;  /* 0x0000000600077c02 */ /* 0x000fc60008000f00 */
[----:B------:R-:W-:-:S05]  /*01d0*/  IMAD.WIDE R6, R8, 0x4, R6 ;  /* 0x0000000408067825 */ /* 0x000fca00078e0206 */
[----:B--2---:R0:W-:Y:S04]  /*01e0*/  STG.E desc[UR14][R6.64+-0x20], R11 ;  /* 0xffffe00b06007986 */ /* 0x0041e8000c10190e */
[----:B------:R-:W2:Y:S04]  /*01f0*/  LDG.E R13, desc[UR14][R4.64+0x4] ;  /* 0x0000040e040d7981 */ /* 0x000ea8000c1e1900 */
[----:B--2---:R1:W-:Y:S04]  /*0200*/  STG.E desc[UR14][R6.64+-0x1c], R13 ;  /* 0xffffe40d06007986 */ /* 0x0043e8000c10190e */
[----:B------:R-:W2:Y:S04]  /*0210*/  LDG.E R15, desc[UR14][R4.64+0x8] ;  /* 0x0000080e040f7981 */ /* 0x000ea8000c1e1900 */
[----:B--2---:R2:W-:Y:S04]  /*0220*/  STG.E desc[UR14][R6.64+-0x18], R15 ;  /* 0xffffe80f06007986 */ /* 0x0045e8000c10190e */
[----:B------:R-:W3:Y:S04]  /*0230*/  LDG.E R17, desc[UR14][R4.64+0xc] ;  /* 0x00000c0e04117981 */ /* 0x000ee8000c1e1900 */
[----:B---3--:R3:W-:Y:S04]  /*0240*/  STG.E desc[UR14][R6.64+-0x14], R17 ;  /* 0xffffec1106007986 */ /* 0x0087e8000c10190e */
[----:B------:R-:W4:Y:S04]  /*0250*/  LDG.E R19, desc[UR14][R4.64+0x10] ;  /* 0x0000100e04137981 */ /* 0x000f28000c1e1900 */
[----:B----4-:R4:W-:Y:S04]  /*0260*/  STG.E desc[UR14][R6.64+-0x10], R19 ;  /* 0xfffff01306007986 */ /* 0x0109e8000c10190e */
[----:B------:R-:W5:Y:S04]  /*0270*/  LDG.E R21, desc[UR14][R4.64+0x14] ;  /* 0x0000140e04157981 */ /* 0x000f68000c1e1900 */
[----:B-----5:R5:W-:Y:S04]  /*0280*/  STG.E desc[UR14][R6.64+-0xc], R21 ;  /* 0xfffff41506007986 */ /* 0x020be8000c10190e */
[----:B0-----:R-:W2:Y:S04]  /*0290*/  LDG.E R11, desc[UR14][R4.64+0x18] ;  /* 0x0000180e040b7981 */ /* 0x001ea8000c1e1900 */
[----:B--2---:R0:W-:Y:S04]  /*02a0*/  STG.E desc[UR14][R6.64+-0x8], R11 ;  /* 0xfffff80b06007986 */ /* 0x0041e8000c10190e */
[----:B-1----:R-:W2:Y:S04]  /*02b0*/  LDG.E R13, desc[UR14][R4.64+0x1c] ;  /* 0x00001c0e040d7981 */ /* 0x002ea8000c1e1900 */
[----:B--2---:R1:W-:Y:S04]  /*02c0*/  STG.E desc[UR14][R6.64+-0x4], R13 ;  /* 0xfffffc0d06007986 */ /* 0x0043e8000c10190e */
[----:B------:R-:W2:Y:S04]  /*02d0*/  LDG.E R15, desc[UR14][R4.64+0x20] ;  /* 0x0000200e040f7981 */ /* 0x000ea8000c1e1900 */
[----:B--2---:R2:W-:Y:S04]  /*02e0*/  STG.E desc[UR14][R6.64], R15 ;  /* 0x0000000f06007986 */ /* 0x0045e8000c10190e */
[----:B---3--:R-:W3:Y:S04]  /*02f0*/  LDG.E R17, desc[UR14][R4.64+0x24] ;  /* 0x0000240e04117981 */ /* 0x008ee8000c1e1900 */
[----:B---3--:R3:W-:Y:S04]  /*0300*/  STG.E desc[UR14][R6.64+0x4], R17 ;  /* 0x0000041106007986 */ /* 0x0087e8000c10190e */
[----:B----4-:R-:W4:Y:S04]  /*0310*/  LDG.E R19, desc[UR14][R4.64+0x28] ;  /* 0x0000280e04137981 */ /* 0x010f28000c1e1900 */
[----:B----4-:R4:W-:Y:S04]  /*0320*/  STG.E desc[UR14][R6.64+0x8], R19 ;  /* 0x0000081306007986 */ /* 0x0109e8000c10190e */
[----:B-----5:R-:W5:Y:S04]  /*0330*/  LDG.E R21, desc[UR14][R4.64+0x2c] ;  /* 0x00002c0e04157981 */ /* 0x020f68000c1e1900 */
[----:B-----5:R4:W-:Y:S04]  /*0340*/  STG.E desc[UR14][R6.64+0xc], R21 ;  /* 0x00000c1506007986 */ /* 0x0209e8000c10190e */
[----:B0-----:R-:W5:Y:S04]  /*0350*/  LDG.E R11, desc[UR14][R4.64+0x30] ;  /* 0x0000300e040b7981 */ /* 0x001f68000c1e1900 */
[----:B-----5:R4:W-:Y:S04]  /*0360*/  STG.E desc[UR14][R6.64+0x10], R11 ;  /* 0x0000100b06007986 */ /* 0x0209e8000c10190e */
[----:B-1----:R-:W5:Y:S04]  /*0370*/  LDG.E R13, desc[UR14][R4.64+0x34] ;  /* 0x0000340e040d7981 */ /* 0x002f68000c1e1900 */
[----:B-----5:R4:W-:Y:S04]  /*0380*/  STG.E desc[UR14][R6.64+0x14], R13 ;  /* 0x0000140d06007986 */ /* 0x0209e8000c10190e */
[----:B--2---:R-:W2:Y:S04]  /*0390*/  LDG.E R15, desc[UR14][R4.64+0x38] ;  /* 0x0000380e040f7981 */ /* 0x004ea8000c1e1900 */
[----:B--2---:R4:W-:Y:S04]  /*03a0*/  STG.E desc[UR14][R6.64+0x18], R15 ;  /* 0x0000180f06007986 */ /* 0x0049e8000c10190e */
[----:B---3--:R-:W2:Y:S01]  /*03b0*/  LDG.E R17, desc[UR14][R4.64+0x3c] ;  /* 0x00003c0e04117981 */ /* 0x008ea2000c1e1900 */
[----:B------:R-:W-:Y:S01]  /*03c0*/  UIADD3 UR9, UPT, UPT, UR9, 0x10, URZ ;  /* 0x0000001009097890 */ /* 0x000fe2000fffe0ff */
[----:B------:R-:W-:-:S02]  /*03d0*/  IADD3 R9, PT, PT, R9, 0x10, RZ ;  /* 0x0000001009097810 */ /* 0x000fc40007ffe0ff */
[----:B------:R-:W-:Y:S01]  /*03e0*/  IADD3 R8, PT, PT, R8, 0x10, RZ ;  /* 0x0000001008087810 */ /* 0x000fe20007ffe0ff */
[----:B------:R-:W-:Y:S01]  /*03f0*/  UISETP.NE.AND UP1, UPT, UR9, URZ, UPT ;  /* 0x000000ff0900728c */ /* 0x000fe2000bf25270 */
[----:B--2---:R4:W-:Y:S08]  /*0400*/  STG.E desc[UR14][R6.64+0x1c], R17 ;  /* 0x00001c1106007986 */ /* 0x0049f0000c10190e */
[----:B------:R-:W-:Y:S05]  /*0410*/  BRA.U UP1, `(.L_x_2) ;  /* 0xfffffffd01587547 */ /* 0x000fea000b83ffff */
.L_x_1:
[----:B------:R-:W-:Y:S05]  /*0420*/  BRA.U !UP0, `(.L_x_0) ;  /* 0x0000000108fc7547 */ /* 0x000fea000b800000 */
[----:B------:R-:W0:Y:S01]  /*0430*/  LDCU UR5, c[0x0][0x398] ;  /* 0x00007300ff0577ac */ /* 0x000e220008000800 */
[----:B------:R-:W-:Y:S02]  /*0440*/  UISETP.GE.U32.AND UP0, UPT, UR8, 0x8, UPT ;  /* 0x000000080800788c */ /* 0x000fe4000bf06070 */
[----:B0-----:R-:W-:-:S04]  /*0450*/  ULOP3.LUT UR6, UR5, 0x7, URZ, 0xc0, !UPT ;  /* 0x0000000705067892 */ /* 0x001fc8000f8ec0ff */
[----:B------:R-:W-:-:S03]  /*0460*/  UISETP.NE.AND UP1, UPT, UR6, URZ, UPT ;  /* 0x000000ff0600728c */ /* 0x000fc6000bf25270 */
[----:B------:R-:W-:Y:S08]  /*0470*/  BRA.U !UP0, `(.L_x_3) ;  /* 0x00000001085c7547 */ /* 0x000ff0000b800000 */
[----:B------:R-:W0:Y:S01]  /*0480*/  LDC.64 R4, c[0x0][0x380] ;  /* 0x0000e000ff047b82 */ /* 0x000e220000000a00 */
[----:B----4-:R-:W-:-:S05]  /*0490*/  IADD3 R7, PT, PT, R2, UR4, RZ ;  /* 0x0000000402077c10 */ /* 0x010fca000fffe0ff */
[----:B0-----:R-:W-:Y:S02]  /*04a0*/  IMAD.WIDE R4, R7, 0x4, R4 ;  /* 0x0000000407047825 */ /* 0x001fe400078e0204 */
[----:B------:R-:W0:Y:S03]  /*04b0*/  LDC.64 R6, c[0x0][0x390] ;  /* 0x0000e400ff067b82 */ /* 0x000e260000000a00 */
[----:B------:R-:W2:Y:S01]  /*04c0*/  LDG.E R11, desc[UR14][R4.64] ;  /* 0x0000000e040b7981 */ /* 0x000ea2000c1e1900 */
[----:B------:R-:W-:-:S05]  /*04d0*/  IADD3 R9, PT, PT, R3, UR4, RZ ;  /* 0x0000000403097c10 */ /* 0x000fca000fffe0ff */
[----:B0-----:R-:W-:-:S05]  /*04e0*/  IMAD.WIDE R6, R9, 0x4, R6 ;  /* 0x0000000409067825 */ /* 0x001fca00078e0206 */
[----:B--2---:R0:W-:Y:S04]  /*04f0*/  STG.E desc[UR14][R6.64], R11 ;  /* 0x0000000b06007986 */ /* 0x0041e8000c10190e */
[----:B------:R-:W2:Y:S04]  /*0500*/  LDG.E R9, desc[UR14][R4.64+0x4] ;  /* 0x0000040e04097981 */ /* 0x000ea8000c1e1900 */
[----:B--2---:R1:W-:Y:S04]  /*0510*/  STG.E desc[UR14][R6.64+0x4], R9 ;  /* 0x0000040906007986 */ /* 0x0043e8000c10190e */
[----:B------:R-:W2:Y:S04]  /*0520*/  LDG.E R13, desc[UR14][R4.64+0x8] ;  /* 0x0000080e040d7981 */ /* 0x000ea8000c1e1900 */
[----:B--2---:R2:W-:Y:S04]  /*0530*/  STG.E desc[UR14][R6.64+0x8], R13 ;  /* 0x0000080d06007986 */ /* 0x0045e8000c10190e */
[----:B------:R-:W3:Y:S04]  /*0540*/  LDG.E R15, desc[UR14][R4.64+0xc] ;  /* 0x00000c0e040f7981 */ /* 0x000ee8000c1e1900 */
[----:B---3--:R2:W-:Y:S04]  /*0550*/  STG.E desc[UR14][R6.64+0xc], R15 ;  /* 0x00000c0f06007986 */ /* 0x0085e8000c10190e */
[----:B------:R-:W3:Y:S04]  /*0560*/  LDG.E R17, desc[UR14][R4.64+0x10] ;  /* 0x0000100e04117981 */ /* 0x000ee8000c1e1900 */
[----:B---3--:R2:W-:Y:S04]  /*0570*/  STG.E desc[UR14][R6.64+0x10], R17 ;  /* 0x0000101106007986 */ /* 0x0085e8000c10190e */
[----:B------:R-:W3:Y:S04]  /*0580*/  LDG.E R19, desc[UR14][R4.64+0x14] ;  /* 0x0000140e04137981 */ /* 0x000ee8000c1e1900 */
[----:B---3--:R2:W-:Y:S04]  /*0590*/  STG.E desc[UR14][R6.64+0x14], R19 ;  /* 0x0000141306007986 */ /* 0x0085e8000c10190e */
[----:B0-----:R-:W3:Y:S04]  /*05a0*/  LDG.E R11, desc[UR14][R4.64+0x18] ;  /* 0x0000180e040b7981 */ /* 0x001ee8000c1e1900 */
[----:B---3--:R2:W-:Y:S04]  /*05b0*/  STG.E desc[UR14][R6.64+0x18], R11 ;  /* 0x0000180b06007986 */ /* 0x0085e8000c10190e */
[----:B-1----:R-:W3:Y:S01]  /*05c0*/  LDG.E R9, desc[UR14][R4.64+0x1c] ;  /* 0x00001c0e04097981 */ /* 0x002ee2000c1e1900 */
[----:B------:R-:W-:-:S03]  /*05d0*/  UIADD3 UR4, UPT, UPT, UR4, 0x8, URZ ;  /* 0x0000000804047890 */ /* 0x000fc6000fffe0ff */
[----:B---3--:R2:W-:Y:S09]  /*05e0*/  STG.E desc[UR14][R6.64+0x1c], R9 ;  /* 0x00001c0906007986 */ /* 0x0085f2000c10190e */
.L_x_3:
[----:B------:R-:W-:Y:S05]  /*05f0*/  BRA.U !UP1, `(.L_x_0) ;  /* 0x0000000109887547 */ /* 0x000fea000b800000 */
[----:B------:R-:W-:Y:S02]  /*0600*/  UISETP.GE.U32.AND UP0, UPT, UR6, 0x4, UPT ;  /* 0x000000040600788c */ /* 0x000fe4000bf06070 */
[----:B------:R-:W-:-:S04]  /*0610*/  ULOP3.LUT UR5, UR5, 0x3, URZ, 0xc0, !UPT ;  /* 0x0000000305057892 */ /* 0x000fc8000f8ec0ff */
[----:B------:R-:W-:-:S03]  /*0620*/  UISETP.NE.AND UP1, UPT, UR5, URZ, UPT ;  /* 0x000000ff0500728c */ /* 0x000fc6000bf25270 */
[----:B------:R-:W-:Y:S08]  /*0630*/  BRA.U !UP0, `(.L_x_4) ;  /* 0x00000001083c7547 */ /* 0x000ff0000b800000 */
[----:B------:R-:W0:Y:S01]  /*0640*/  LDC.64 R4, c[0x0][0x380] ;  /* 0x0000e000ff047b82 */ /* 0x000e220000000a00 */
[----:B--2-4-:R-:W-:-:S05]  /*0650*/  IADD3 R7, PT, PT, R2, UR4, RZ ;  /* 0x0000000402077c10 */ /* 0x014fca000fffe0ff */
        /* <DEDUP_REMOVED lines=10> */
[----:B------:R-:W2:Y:S01]  /*0700*/  LDG.E R15, desc[UR14][R4.64+0xc] ;  /* 0x00000c0e040f7981 */ /* 0x000ea2000c1e1900 */
[----:B------:R-:W-:-:S03]  /*0710*/  UIADD3 UR4, UPT, UPT, UR4, 0x4, URZ ;  /* 0x0000000404047890 */ /* 0x000fc6000fffe0ff */
[----:B--2---:R0:W-:Y:S09]  /*0720*/  STG.E desc[UR14][R6.64+0xc], R15 ;  /* 0x00000c0f06007986 */ /* 0x0041f2000c10190e */
.L_x_4:
[----:B------:R-:W-:Y:S05]  /*0730*/  BRA.U !UP1, `(.L_x_0) ;  /* 0x0000000109387547 */ /* 0x000fea000b800000 */
[----:B0-2-4-:R-:W0:Y:S01]  /*0740*/  LDC.64 R6, c[0x0][0x390] ;  /* 0x0000e400ff067b82 */ /* 0x015e220000000a00 */
[----:B------:R-:W-:Y:S01]  /*0750*/  IADD3 R11, PT, PT, R3, UR4, RZ ;  /* 0x00000004030b7c10 */ /* 0x000fe2000fffe0ff */
[----:B------:R-:W-:Y:S01]  /*0760*/  UIADD3 UR5, UPT, UPT, -UR5, URZ, URZ ;  /* 0x000000ff05057290 */ /* 0x000fe2000fffe1ff */
[----:B------:R-:W-:-:S05]  /*0770*/  IADD3 R13, PT, PT, R2, UR4, RZ ;  /* 0x00000004020d7c10 */ /* 0x000fca000fffe0ff */
[----:B------:R-:W1:Y:S06]  /*0780*/  LDC.64 R8, c[0x0][0x380] ;  /* 0x0000e000ff087b82 */ /* 0x000e6c0000000a00 */
.L_x_5:
[----:B-1-3--:R-:W-:-:S06]  /*0790*/  IMAD.WIDE R4, R13, 0x4, R8 ;  /* 0x000000040d047825 */ /* 0x00afcc00078e0208 */
[----:B------:R-:W2:Y:S01]  /*07a0*/  LDG.E R5, desc[UR14][R4.64] ;  /* 0x0000000e04057981 */ /* 0x000ea2000c1e1900 */
[C---:B0-----:R-:W-:Y:S01]  /*07b0*/  IMAD.WIDE R2, R11.reuse, 0x4, R6 ;  /* 0x000000040b027825 */ /* 0x041fe200078e0206 */
[----:B------:R-:W-:Y:S01]  /*07c0*/  UIADD3 UR5, UPT, UPT, UR5, 0x1, URZ ;  /* 0x0000000105057890 */ /* 0x000fe2000fffe0ff */
[----:B------:R-:W-:Y:S02]  /*07d0*/  IADD3 R11, PT, PT, R11, 0x1, RZ ;  /* 0x000000010b0b7810 */ /* 0x000fe40007ffe0ff */
[----:B------:R-:W-:Y:S01]  /*07e0*/  IADD3 R13, PT, PT, R13, 0x1, RZ ;  /* 0x000000010d0d7810 */ /* 0x000fe20007ffe0ff */
[----:B------:R-:W-:Y:S01]  /*07f0*/  UISETP.NE.AND UP0, UPT, UR5, URZ, UPT ;  /* 0x000000ff0500728c */ /* 0x000fe2000bf05270 */
[----:B--2---:R3:W-:Y:S08]  /*0800*/  STG.E desc[UR14][R2.64], R5 ;  /* 0x0000000502007986 */ /* 0x0047f0000c10190e */
[----:B------:R-:W-:Y:S05]  /*0810*/  BRA.U UP0, `(.L_x_5) ;  /* 0xfffffffd00dc7547 */ /* 0x000fea000b83ffff */
.L_x_0:
[----:B------:R-:W1:Y:S02]  /*0820*/  LDCU UR7, c[0x0][0x39c] ;  /* 0x00007380ff0777ac */ /* 0x000e640008000800 */
[----:B-1----:R-:W-:-:S09]  /*0830*/  UISETP.GE.AND UP0, UPT, UR7, 0x1, UPT ;  /* 0x000000010700788c */ /* 0x002fd2000bf06270 */
[----:B------:R-:W-:Y:S05]  /*0840*/  BRA.U !UP0, `(.L_x_6) ;  /* 0x0000000508f87547 */ /* 0x000fea000b800000 */
[----:B---3--:R-:W1:Y:S01]  /*0850*/  LDC R3, c[0x0][0x398] ;  /* 0x0000e600ff037b82 */ /* 0x008e620000000800 */
[----:B------:R-:W1:Y:S01]  /*0860*/  LDCU UR13, c[0x0][0x3a0] ;  /* 0x00007400ff0d77ac */ /* 0x000e620008000800 */
[----:B------:R-:W-:Y:S01]  /*0870*/  IMAD R2, R16, UR7, RZ ;  /* 0x0000000710027c24 */ /* 0x000fe2000f8e02ff */
[----:B------:R-:W-:Y:S02]  /*0880*/  UISETP.GE.U32.AND UP1, UPT, UR7, 0x10, UPT ;  /* 0x000000100700788c */ /* 0x000fe4000bf26070 */
[----:B------:R-:W-:Y:S01]  /*0890*/  ULOP3.LUT UR12, UR7, 0xf, URZ, 0xc0, !UPT ;  /* 0x0000000f070c7892 */ /* 0x000fe2000f8ec0ff */
[----:B------:R-:W-:-:S03]  /*08a0*/  UMOV UR4, URZ ;  /* 0x000000ff00047c82 */ /* 0x000fc60008000000 */
[----:B------:R-:W-:Y:S01]  /*08b0*/  UISETP.NE.AND UP0, UPT, UR12, URZ, UPT ;  /* 0x000000ff0c00728c */ /* 0x000fe2000bf05270 */
[----:B-1----:R-:W-:Y:S02]  /*08c0*/  IMAD R4, R16, UR13, R3 ;  /* 0x0000000d10047c24 */ /* 0x002fe4000f8e0203 */
[----:B------:R-:W-:Y:S08]  /*08d0*/  BRA.U !UP1, `(.L_x_7) ;  /* 0x0000000109d47547 */ /* 0x000ff0000b800000 */
[----:B------:R-:W1:Y:S01]  /*08e0*/  LDCU.64 UR8, c[0x0][0x388] ;  /* 0x00007100ff0877ac */ /* 0x000e620008000a00 */
[----:B------:R-:W-:Y:S02]  /*08f0*/  MOV R5, R4 ;  /* 0x0000000400057202 */ /* 0x000fe40000000f00 */
[----:B------:R-:W-:Y:S01]  /*0900*/  MOV R10, R2 ;  /* 0x00000002000a7202 */ /* 0x000fe20000000f00 */
[----:B------:R-:W3:Y:S01]  /*0910*/  LDCU.64 UR10, c[0x0][0x390] ;  /* 0x00007200ff0a77ac */ /* 0x000ee20008000a00 */
[----:B------:R-:W-:Y:S02]  /*0920*/  ULOP3.LUT UR4, UR7, 0x7ffffff0, URZ, 0xc0, !UPT ;  /* 0x7ffffff007047892 */ /* 0x000fe4000f8ec0ff */
[----:B-1----:R-:W-:Y:S02]  /*0930*/  UIADD3 UR5, UP1, UPT, UR8, 0x20, URZ ;  /* 0x0000002008057890 */ /* 0x002fe4000ff3e0ff */
[----:B------:R-:W-:Y:S02]  /*0940*/  UIADD3 UR8, UPT, UPT, -UR4, URZ, URZ ;  /* 0x000000ff04087290 */ /* 0x000fe4000fffe1ff */
[----:B---3--:R-:W-:-:S02]  /*0950*/  UIADD3 UR10, UP2, UPT, UR10, 0x20, URZ ;  /* 0x000000200a0a7890 */ /* 0x008fc4000ff5e0ff */
[----:B------:R-:W-:Y:S02]  /*0960*/  UIADD3.X UR6, UPT, UPT, URZ, UR9, URZ, UP1, !UPT ;  /* 0x00000009ff067290 */ /* 0x000fe40008ffe4ff */
[----:B------:R-:W-:-:S12]  /*0970*/  UIADD3.X UR11, UPT, UPT, URZ, UR11, URZ, UP2, !UPT ;  /* 0x0000000bff0b7290 */ /* 0x000fd800097fe4ff */
.L_x_8:
[----:B0-2-4-:R-:W-:Y:S02]  /*0980*/  MOV R6, UR5 ;  /* 0x0000000500067c02 */ /* 0x015fe40008000f00 */
[----:B------:R-:W-:-:S03]  /*0990*/  MOV R7, UR6 ;  /* 0x0000000600077c02 */ /* 0x000fc60008000f00 */
[----:B------:R-:W-:-:S05]  /*09a0*/  IMAD.WIDE R6, R10, 0x4, R6 ;  /* 0x000000040a067825 */ /* 0x000fca00078e0206 */
[----:B------:R-:W2:Y:S01]  /*09b0*/  LDG.E R11, desc[UR14][R6.64+-0x20] ;  /* 0xffffe00e060b7981 */ /* 0x000ea2000c1e1900 */
        /* <DEDUP_REMOVED lines=39> */
.L_x_7:
[----:B------:R-:W-:Y:S05]  /*0c30*/  BRA.U !UP0, `(.L_x_6) ;  /* 0x0000000108fc7547 */ /* 0x000fea000b800000 */
[----:B------:R-:W-:Y:S02]  /*0c40*/  UISETP.GE.U32.AND UP0, UPT, UR12, 0x8, UPT ;  /* 0x000000080c00788c */ /* 0x000fe4000bf06070 */
[----:B------:R-:W-:-:S04]  /*0c50*/  ULOP3.LUT UR6, UR7, 0x7, URZ, 0xc0, !UPT ;  /* 0x0000000707067892 */ /* 0x000fc8000f8ec0ff */
[----:B------:R-:W-:-:S03]  /*0c60*/  UISETP.NE.AND UP1, UPT, UR6, URZ, UPT ;  /* 0x000000ff0600728c */ /* 0x000fc6000bf25270 */
[----:B------:R-:W-:Y:S08]  /*0c70*/  BRA.U !UP0, `(.L_x_9) ;  /* 0x00000001085c7547 */ /* 0x000ff0000b800000 */
[----:B0-2-4-:R-:W0:Y:S01]  /*0c80*/  LDC.64 R6, c[0x0][0x388] ;  /* 0x0000e200ff067b82 */ /* 0x015e220000000a00 */
[----:B------:R-:W-:-:S07]  /*0c90*/  IADD3 R5, PT, PT, R2, UR4, RZ ;  /* 0x0000000402057c10 */ /* 0x000fce000fffe0ff */
[----:B------:R-:W1:Y:S01]  /*0ca0*/  LDC.64 R8, c[0x0][0x390] ;  /* 0x0000e400ff087b82 */ /* 0x000e620000000a00 */
[----:B0-----:R-:W-:-:S05]  /*0cb0*/  IMAD.WIDE R6, R5, 0x4, R6 ;  /* 0x0000000405067825 */ /* 0x001fca00078e0206 */
[----:B------:R-:W2:Y:S01]  /*0cc0*/  LDG.E R11, desc[UR14][R6.64] ;  /* 0x0000000e060b7981 */ /* 0x000ea2000c1e1900 */
[----:B------:R-:W-:-:S05]  /*0cd0*/  IADD3 R5, PT, PT, R4, UR4, RZ ;  /* 0x0000000404057c10 */ /* 0x000fca000fffe0ff */
[----:B-1----:R-:W-:-:S05]  /*0ce0*/  IMAD.WIDE R8, R5, 0x4, R8 ;  /* 0x0000000405087825 */ /* 0x002fca00078e0208 */
[----:B--2---:R0:W-:Y:S04]  /*0cf0*/  STG.E desc[UR14][R8.64], R11 ;  /* 0x0000000b08007986 */ /* 0x0041e8000c10190e */
[----:B------:R-:W2:Y:S04]  /*0d00*/  LDG.E R5, desc[UR14][R6.64+0x4] ;  /* 0x0000040e06057981 */ /* 0x000ea8000c1e1900 */
        /* <DEDUP_REMOVED lines=9> */
[----:B0-----:R-:W2:Y:S04]  /*0da0*/  LDG.E R11, desc[UR14][R6.64+0x18] ;  /* 0x0000180e060b7981 */ /* 0x001ea8000c1e1900 */
[----:B--2---:R3:W-:Y:S04]  /*0db0*/  STG.E desc[UR14][R8.64+0x18], R11 ;  /* 0x0000180b08007986 */ /* 0x0047e8000c10190e */
[----:B-1----:R-:W2:Y:S01]  /*0dc0*/  LDG.E R5, desc[UR14][R6.64+0x1c] ;  /* 0x00001c0e06057981 */ /* 0x002ea2000c1e1900 */
[----:B------:R-:W-:-:S03]  /*0dd0*/  UIADD3 UR4, UPT, UPT, UR4, 0x8, URZ ;  /* 0x0000000804047890 */ /* 0x000fc6000fffe0ff */
[----:B--2---:R3:W-:Y:S09]  /*0de0*/  STG.E desc[UR14][R8.64+0x1c], R5 ;  /* 0x00001c0508007986 */ /* 0x0047f2000c10190e */
.L_x_9:
[----:B------:R-:W-:Y:S05]  /*0df0*/  BRA.U !UP1, `(.L_x_6) ;  /* 0x00000001098c7547 */ /* 0x000fea000b800000 */
[----:B------:R-:W-:Y:S02]  /*0e00*/  UISETP.GE.U32.AND UP0, UPT, UR6, 0x4, UPT ;  /* 0x000000040600788c */ /* 0x000fe4000bf06070 */
[----:B------:R-:W-:-:S04]  /*0e10*/  ULOP3.LUT UR5, UR7, 0x3, URZ, 0xc0, !UPT ;  /* 0x0000000307057892 */ /* 0x000fc8000f8ec0ff */
[----:B------:R-:W-:-:S03]  /*0e20*/  UISETP.NE.AND UP1, UPT, UR5, URZ, UPT ;  /* 0x000000ff0500728c */ /* 0x000fc6000bf25270 */
[----:B------:R-:W-:Y:S08]  /*0e30*/  BRA.U !UP0, `(.L_x_10) ;  /* 0x00000001083c7547 */ /* 0x000ff0000b800000 */
[----:B0-2-4-:R-:W0:Y:S01]  /*0e40*/  LDC.64 R6, c[0x0][0x388] ;  /* 0x0000e200ff067b82 */ /* 0x015e220000000a00 */
[----:B---3--:R-:W-:-:S07]  /*0e50*/  IADD3 R5, PT, PT, R2, UR4, RZ ;  /* 0x0000000402057c10 */ /* 0x008fce000fffe0ff */
[----:B------:R-:W1:Y:S01]  /*0e60*/  LDC.64 R8, c[0x0][0x390] ;  /* 0x0000e400ff087b82 */ /* 0x000e620000000a00 */
[----:B0-----:R-:W-:-:S05]  /*0e70*/  IMAD.WIDE R6, R5, 0x4, R6 ;  /* 0x0000000405067825 */ /* 0x001fca00078e0206 */
[----:B------:R-:W2:Y:S01]  /*0e80*/  LDG.E R5, desc[UR14][R6.64] ;  /* 0x0000000e06057981 */ /* 0x000ea2000c1e1900 */
[----:B------:R-:W-:-:S04]  /*0e90*/  VIADD R11, R4, UR4 ;  /* 0x00000004040b7c36 */ /* 0x000fc80008000000 */
[----:B-1----:R-:W-:-:S05]  /*0ea0*/  IMAD.WIDE R8, R11, 0x4, R8 ;  /* 0x000000040b087825 */ /* 0x002fca00078e0208 */
        /* <DEDUP_REMOVED lines=8> */
.L_x_10:
[----:B------:R-:W-:Y:S05]  /*0f30*/  BRA.U !UP1, `(.L_x_6) ;  /* 0x00000001093c7547 */ /* 0x000fea000b800000 */
[----:B0-2-4-:R-:W0:Y:S01]  /*0f40*/  LDC.64 R6, c[0x0][0x390] ;  /* 0x0000e400ff067b82 */ /* 0x015e220000000a00 */
[----:B------:R-:W-:Y:S01]  /*0f50*/  IADD3 R3, PT, PT, R3, UR4, RZ ;  /* 0x0000000403037c10 */ /* 0x000fe2000fffe0ff */
[----:B------:R-:W-:Y:S01]  /*0f60*/  UIADD3 UR5, UPT, UPT, -UR5, URZ, URZ ;  /* 0x000000ff05057290 */ /* 0x000fe2000fffe1ff */
[----:B-1-3--:R-:W-:-:S03]  /*0f70*/  IADD3 R13, PT, PT, R2, UR4, RZ ;  /* 0x00000004020d7c10 */ /* 0x00afc6000fffe0ff */
[----:B------:R-:W-:Y:S02]  /*0f80*/  IMAD R11, R16, UR13, R3 ;  /* 0x0000000d100b7c24 */ /* 0x000fe4000f8e0203 */
[----:B------:R-:W1:Y:S06]  /*0f90*/  LDC.64 R8, c[0x0][0x388] ;  /* 0x0000e200ff087b82 */ /* 0x000e6c0000000a00 */
.L_x_11:
[----:B01----:R-:W-:-:S06]  /*0fa0*/  IMAD.WIDE R4, R13, 0x4, R8 ;  /* 0x000000040d047825 */ /* 0x003fcc00078e0208 */
        /* <DEDUP_REMOVED lines=8> */
.L_x_6:
[----:B------:R-:W2:Y:S01]  /*1030*/  LDCU UR4, c[0x0][0x3a0] ;  /* 0x00007400ff0477ac */ /* 0x000ea20008000800 */
[----:B------:R-:W-:Y:S01]  /*1040*/  HFMA2 R18, -RZ, RZ, 0, 0 ;  /* 0x00000000ff127431 */ /* 0x000fe200000001ff */
[----:B--234-:R-:W-:Y:S01]  /*1050*/  MOV R17, UR4 ;  /* 0x0000000400117c02 */ /* 0x01cfe20008000f00 */
[----:B------:R-:W-:Y:S03]  /*1060*/  BAR.SYNC.DEFER_BLOCKING 0x0 ;  /* 0x0000000000007b1d */ /* 0x000fe60000010000 */
[----:B------:R-:W-:-:S13]  /*1070*/  ISETP.GE.AND P0, PT, R17, 0x1, PT ;  /* 0x000000011100780c */ /* 0x000fda0003f06270 */
[----:B------:R-:W-:Y:S05]  /*1080*/  @!P0 BRA `(.L_x_12) ;  /* 0x0000000400c08947 */ /* 0x000fea0003800000 */
[C---:B------:R-:W-:Y:S02]  /*1090*/  ISETP.GE.U32.AND P1, PT, R17.reuse, 0x8, PT ;  /* 0x000000081100780c */ /* 0x040fe40003f26070 */
[----:B------:R-:W-:Y:S02]  /*10a0*/  LOP3.LUT R24, R17, 0x7, RZ, 0xc0, !PT ;  /* 0x0000000711187812 */ /* 0x000fe400078ec0ff */
[----:B------:R-:W-:Y:S02]  /*10b0*/  MOV R18, RZ ;  /* 0x000000ff00127202 */ /* 0x000fe40000000f00 */
[----:B------:R-:W-:Y:S02]  /*10c0*/  ISETP.NE.AND P0, PT, R24, RZ, PT ;  /* 0x000000ff1800720c */ /* 0x000fe40003f05270 */
[----:B------:R-:W-:-:S05]  /*10d0*/  MOV R21, RZ ;  /* 0x000000ff00157202 */ /* 0x000fca0000000f00 */
[----:B------:R-:W-:Y:S06]  /*10e0*/  @!P1 BRA `(.L_x_13) ;  /* 0x0000000000c09947 */ /* 0x000fec0003800000 */
[----:B------:R-:W-:Y:S02]  /*10f0*/  LOP3.LUT R21, R17, 0x7ffffff8, RZ, 0xc0, !PT ;  /* 0x7ffffff811157812 */ /* 0x000fe400078ec0ff */
[----:B------:R-:W-:-:S07]  /*1100*/  CS2R R18, SRZ ;  /* 0x0000000000127805 */ /* 0x000fce000001ff00 */
.L_x_14:
[----:B------:R-:W2:Y:S01]  /*1110*/  LDC R17, c[0x0][0x3a0] ;  /* 0x0000e800ff117b82 */ /* 0x000ea20000000800 */
[----:B------:R-:W-:-:S07]  /*1120*/  LEA R27, R19, R0, 0x6 ;  /* 0x00000000131b7211 */ /* 0x000fce00078e30ff */
[----:B01----:R-:W0:Y:S08]  /*1130*/  LDC.64 R14, c[0x0][0x3a8] ;  /* 0x0000ea00ff0e7b82 */ /* 0x003e300000000a00 */
[----:B------:R-:W1:Y:S01]  /*1140*/  LDC.64 R2, c[0x0][0x390] ;  /* 0x0000e400ff027b82 */ /* 0x000e620000000a00 */
[C---:B------:R-:W-:Y:S01]  /*1150*/  IADD3 R7, PT, PT, R27.reuse, 0xc0, RZ ;  /* 0x000000c01b077810 */ /* 0x040fe20007ffe0ff */
[----:B------:R-:W-:-:S02]  /*1160*/  VIADD R13, R27, 0x140 ;  /* 0x000001401b0d7836 */ /* 0x000fc40000000000 */
[----:B--2---:R-:W-:Y:S01]  /*1170*/  IMAD R5, R16, R17, R19 ;  /* 0x0000001110057224 */ /* 0x004fe200078e0213 */
[C---:B------:R-:W-:Y:S02]  /*1180*/  IADD3 R9, PT, PT, R27.reuse, 0x100, RZ ;  /* 0x000001001b097810 */ /* 0x040fe40007ffe0ff */
[C---:B------:R-:W-:Y:S01]  /*1190*/  IADD3 R29, PT, PT, R27.reuse, 0x180, RZ ;  /* 0x000001801b1d7810 */ /* 0x040fe20007ffe0ff */
[----:B0-----:R-:W-:-:S05]  /*11a0*/  IMAD.WIDE.U32 R10, R27, 0x4, R14 ;  /* 0x000000041b0a7825 */ /* 0x001fca00078e000e */
[----:B------:R-:W2:Y:S01]  /*11b0*/  LDG.E R23, desc[UR14][R10.64] ;  /* 0x0000000e0a177981 */ /* 0x000ea2000c1e1900 */
[----:B-1----:R-:W-:Y:S01]  /*11c0*/  IMAD.WIDE R2, R5, 0x4, R2 ;  /* 0x0000000405027825 */ /* 0x002fe200078e0202 */
[C---:B------:R-:W-:Y:S02]  /*11d0*/  IADD3 R5, PT, PT, R27.reuse, 0x80, RZ ;  /* 0x000000801b057810 */ /* 0x040fe40007ffe0ff */
[----:B------:R0:W3:Y:S01]  /*11e0*/  LDG.E R20, desc[UR14][R10.64+0x100] ;  /* 0x0001000e0a147981 */ /* 0x0000e2000c1e1900 */
[----:B------:R-:W-:Y:S01]  /*11f0*/  IADD3 R27, PT, PT, R27, 0x1c0, RZ ;  /* 0x000001c01b1b7810 */ /* 0x000fe20007ffe0ff */
[--C-:B------:R-:W-:Y:S02]  /*1200*/  IMAD.WIDE.U32 R6, R7, 0x4, R14.reuse ;  /* 0x0000000407067825 */ /* 0x100fe400078e000e */
[----:B------:R-:W2:Y:S02]  /*1210*/  LDG.E R25, desc[UR14][R2.64] ;  /* 0x0000000e02197981 */ /* 0x000ea4000c1e1900 */
[----:B------:R-:W-:-:S02]  /*1220*/  IMAD.WIDE.U32 R4, R5, 0x4, R14 ;  /* 0x0000000405047825 */ /* 0x000fc400078e000e */
[----:B------:R-:W4:Y:S02]  /*1230*/  LDG.E R22, desc[UR14][R2.64+0x8] ;  /* 0x0000080e02167981 */ /* 0x000f24000c1e1900 */
[--C-:B0-----:R-:W-:Y:S02]  /*1240*/  IMAD.WIDE.U32 R10, R13, 0x4, R14.reuse ;  /* 0x000000040d0a7825 */ /* 0x101fe400078e000e */
[----:B------:R-:W4:Y:S02]  /*1250*/  LDG.E R5, desc[UR14][R4.64] ;  /* 0x0000000e04057981 */ /* 0x000f24000c1e1900 */
[--C-:B------:R-:W-:Y:S02]  /*1260*/  IMAD.WIDE.U32 R8, R9, 0x4, R14.reuse ;  /* 0x0000000409087825 */ /* 0x100fe400078e000e */
[----:B------:R-:W5:Y:S02]  /*1270*/  LDG.E R7, desc[UR14][R6.64] ;  /* 0x0000000e06077981 */ /* 0x000f64000c1e1900 */
[----:B------:R-:W-:-:S02]  /*1280*/  IMAD.WIDE.U32 R12, R29, 0x4, R14 ;  /* 0x000000041d0c7825 */ /* 0x000fc400078e000e */
[----:B------:R-:W5:Y:S02]  /*1290*/  LDG.E R26, desc[UR14][R2.64+0xc] ;  /* 0x00000c0e021a7981 */ /* 0x000f64000c1e1900 */
[----:B------:R-:W-:Y:S02]  /*12a0*/  IMAD.WIDE.U32 R14, R27, 0x4, R14 ;  /* 0x000000041b0e7825 */ /* 0x000fe400078e000e */
[----:B------:R-:W3:Y:S04]  /*12b0*/  LDG.E R27, desc[UR14][R2.64+0x4] ;  /* 0x0000040e021b7981 */ /* 0x000ee8000c1e1900 */
[----:B------:R-:W5:Y:S04]  /*12c0*/  LDG.E R9, desc[UR14][R8.64] ;  /* 0x0000000e08097981 */ /* 0x000f68000c1e1900 */
[----:B------:R-:W5:Y:S04]  /*12d0*/  LDG.E R28, desc[UR14][R2.64+0x10] ;  /* 0x0000100e021c7981 */ /* 0x000f68000c1e1900 */
[----:B------:R-:W5:Y:S04]  /*12e0*/  LDG.E R10, desc[UR14][R10.64] ;  /* 0x0000000e0a0a7981 */ /* 0x000f68000c1e1900 */
[----:B------:R-:W5:Y:S04]  /*12f0*/  LDG.E R29, desc[UR14][R2.64+0x14] ;  /* 0x0000140e021d7981 */ /* 0x000f68000c1e1900 */
[----:B------:R-:W5:Y:S04]  /*1300*/  LDG.E R13, desc[UR14][R12.64] ;  /* 0x0000000e0c0d7981 */ /* 0x000f68000c1e1900 */
[----:B------:R-:W5:Y:S04]  /*1310*/  LDG.E R4, desc[UR14][R2.64+0x18] ;  /* 0x0000180e02047981 */ /* 0x000f68000c1e1900 */
[----:B------:R-:W5:Y:S04]  /*1320*/  LDG.E R6, desc[UR14][R2.64+0x1c] ;  /* 0x00001c0e02067981 */ /* 0x000f68000c1e1900 */
[----:B------:R-:W5:Y:S01]  /*1330*/  LDG.E R15, desc[UR14][R14.64] ;  /* 0x0000000e0e0f7981 */ /* 0x000f62000c1e1900 */
[----:B------:R-:W-:-:S04]  /*1340*/  IADD3 R19, PT, PT, R19, 0x8, RZ ;  /* 0x0000000813137810 */ /* 0x000fc80007ffe0ff */
[----:B------:R-:W-:Y:S01]  /*1350*/  ISETP.NE.AND P1, PT, R19, R21, PT ;  /* 0x000000151300720c */ /* 0x000fe20003f25270 */
[----:B--2---:R-:W-:-:S04]  /*1360*/  FFMA R18, R25, R23, R18 ;  /* 0x0000001719127223 */ /* 0x004fc80000000012 */
[----:B---3--:R-:W-:-:S04]  /*1370*/  FFMA R27, R27, R20, R18 ;  /* 0x000000141b1b7223 */ /* 0x008fc80000000012 */
[----:B----4-:R-:W-:-:S04]  /*1380*/  FFMA R5, R22, R5, R27 ;  /* 0x0000000516057223 */ /* 0x010fc8000000001b */
[----:B-----5:R-:W-:-:S04]  /*1390*/  FFMA R5, R26, R7, R5 ;  /* 0x000000071a057223 */ /* 0x020fc80000000005 */
[----:B------:R-:W-:-:S04]  /*13a0*/  FFMA R28, R28, R9, R5 ;  /* 0x000000091c1c7223 */ /* 0x000fc80000000005 */
[----:B------:R-:W-:-:S04]  /*13b0*/  FFMA R29, R29, R10, R28 ;  /* 0x0000000a1d1d7223 */ /* 0x000fc8000000001c */
[----:B------:R-:W-:-:S04]  /*13c0*/  FFMA R13, R4, R13, R29 ;  /* 0x0000000d040d7223 */ /* 0x000fc8000000001d */
[----:B------:R-:W-:Y:S01]  /*13d0*/  FFMA R18, R6, R15, R13 ;  /* 0x0000000f06127223 */ /* 0x000fe2000000000d */
[----:B------:R-:W-:Y:S06]  /*13e0*/  @P1 BRA `(.L_x_14) ;  /* 0xfffffffc00481947 */ /* 0x000fec000383ffff */
.L_x_13:
[----:B------:R-:W-:Y:S05]  /*13f0*/  @!P0 BRA `(.L_x_12) ;  /* 0x0000000000e48947 */ /* 0x000fea0003800000 */
[----:B------:R-:W-:Y:S02]  /*1400*/  ISETP.GE.U32.AND P0, PT, R24, 0x4, PT ;  /* 0x000000041800780c */ /* 0x000fe40003f06070 */
[----:B------:R-:W-:-:S04]  /*1410*/  LOP3.LUT R12, R17, 0x3, RZ, 0xc0, !PT ;  /* 0x00000003110c7812 */ /* 0x000fc800078ec0ff */
[----:B------:R-:W-:-:S07]  /*1420*/  ISETP.NE.AND P1, PT, R12, RZ, PT ;  /* 0x000000ff0c00720c */ /* 0x000fce0003f25270 */
[----:B------:R-:W-:Y:S06]  /*1430*/  @!P0 BRA `(.L_x_15) ;  /* 0x0000000000648947 */ /* 0x000fec0003800000 */
[----:B0-----:R-:W0:Y:S01]  /*1440*/  LDC.64 R2, c[0x0][0x3a8] ;  /* 0x0000ea00ff027b82 */ /* 0x001e220000000a00 */
[----:B-1----:R-:W-:Y:S01]  /*1450*/  LEA R15, R21, R0, 0x6 ;  /* 0x00000000150f7211 */ /* 0x002fe200078e30ff */
[----:B------:R-:W-:-:S03]  /*1460*/  IMAD R7, R16, R17, R21 ;  /* 0x0000001110077224 */ /* 0x000fc600078e0215 */
[----:B------:R-:W-:-:S03]  /*1470*/  IADD3 R11, PT, PT, R15, 0x40, RZ ;  /* 0x000000400f0b7810 */ /* 0x000fc60007ffe0ff */
[----:B------:R-:W1:Y:S01]  /*1480*/  LDC.64 R4, c[0x0][0x390] ;  /* 0x0000e400ff047b82 */ /* 0x000e620000000a00 */
[C---:B------:R-:W-:Y:S01]  /*1490*/  IADD3 R19, PT, PT, R15.reuse, 0xc0, RZ ;  /* 0x000000c00f137810 */ /* 0x040fe20007ffe0ff */
[----:B0-----:R-:W-:-:S04]  /*14a0*/  IMAD.WIDE.U32 R8, R15, 0x4, R2 ;  /* 0x000000040f087825 */ /* 0x001fc800078e0002 */
[----:B------:R-:W-:Y:S02]  /*14b0*/  IMAD.WIDE.U32 R10, R11, 0x4, R2 ;  /* 0x000000040b0a7825 */ /* 0x000fe400078e0002 */
[----:B------:R-:W2:Y:S02]  /*14c0*/  LDG.E R8, desc[UR14][R8.64] ;  /* 0x0000000e08087981 */ /* 0x000ea4000c1e1900 */
[----:B-1----:R-:W-:Y:S01]  /*14d0*/  IMAD.WIDE R4, R7, 0x4, R4 ;  /* 0x0000000407047825 */ /* 0x002fe200078e0204 */
[----:B------:R-:W-:Y:S01]  /*14e0*/  IADD3 R7, PT, PT, R15, 0x80, RZ ;  /* 0x000000800f077810 */ /* 0x000fe20007ffe0ff */
[----:B------:R-:W3:Y:S04]  /*14f0*/  LDG.E R10, desc[UR14][R10.64] ;  /* 0x0000000e0a0a7981 */ /* 0x000ee8000c1e1900 */
[----:B------:R-:W2:Y:S01]  /*1500*/  LDG.E R13, desc[UR14][R4.64] ;  /* 0x0000000e040d7981 */ /* 0x000ea2000c1e1900 */
[----:B------:R-:W-:-:S03]  /*1510*/  IMAD.WIDE.U32 R6, R7, 0x4, R2 ;  /* 0x0000000407067825 */ /* 0x000fc600078e0002 */
[----:B------:R-:W3:Y:S01]  /*1520*/  LDG.E R15, desc[UR14][R4.64+0x4] ;  /* 0x0000040e040f7981 */ /* 0x000ee2000c1e1900 */
[----:B------:R-:W-:-:S03]  /*1530*/  IMAD.WIDE.U32 R2, R19, 0x4, R2 ;  /* 0x0000000413027825 */ /* 0x000fc600078e0002 */
[----:B------:R-:W4:Y:S04]  /*1540*/  LDG.E R6, desc[UR14][R6.64] ;  /* 0x0000000e06067981 */ /* 0x000f28000c1e1900 */
[----:B------:R-:W4:Y:S04]  /*1550*/  LDG.E R19, desc[UR14][R4.64+0x8] ;  /* 0x0000080e04137981 */ /* 0x000f28000c1e1900 */
[----:B------:R-:W5:Y:S04]  /*1560*/  LDG.E R23, desc[UR14][R4.64+0xc] ;  /* 0x00000c0e04177981 */ /* 0x000f68000c1e1900 */
[----:B------:R-:W5:Y:S01]  /*1570*/  LDG.E R2, desc[UR14][R2.64] ;  /* 0x0000000e02027981 */ /* 0x000f62000c1e1900 */
[----:B------:R-:W-:Y:S01]  /*1580*/  IADD3 R21, PT, PT, R21, 0x4, RZ ;  /* 0x0000000415157810 */ /* 0x000fe20007ffe0ff */
[----:B--2---:R-:W-:-:S04]  /*1590*/  FFMA R8, R13, R8, R18 ;  /* 0x000000080d087223 */ /* 0x004fc80000000012 */
[----:B---3--:R-:W-:-:S04]  /*15a0*/  FFMA R8, R15, R10, R8 ;  /* 0x0000000a0f087223 */ /* 0x008fc80000000008 */
[----:B----4-:R-:W-:-:S04]  /*15b0*/  FFMA R8, R19, R6, R8 ;  /* 0x0000000613087223 */ /* 0x010fc80000000008 */
[----:B-----5:R-:W-:-:S07]  /*15c0*/  FFMA R18, R23, R2, R8 ;  /* 0x0000000217127223 */ /* 0x020fce0000000008 */
.L_x_15:
[----:B------:R-:W-:Y:S05]  /*15d0*/  @!P1 BRA `(.L_x_12) ;  /* 0x00000000006c9947 */ /* 0x000fea0003800000 */
[----:B------:R-:W-:Y:S02]  /*15e0*/  ISETP.NE.AND P0, PT, R12, 0x1, PT ;  /* 0x000000010c00780c */ /* 0x000fe40003f05270 */
[----:B0-----:R-:W-:-:S04]  /*15f0*/  LOP3.LUT R2, R17, 0x1, RZ, 0xc0, !PT ;  /* 0x0000000111027812 */ /* 0x001fc800078ec0ff */
[----:B------:R-:W-:-:S07]  /*1600*/  ISETP.NE.U32.AND P1, PT, R2, 0x1, PT ;  /* 0x000000010200780c */ /* 0x000fce0003f25070 */
[----:B-1----:R-:W0:Y:S01]  /*1610*/  @P0 LDC.64 R10, c[0x0][0x3a8] ;  /* 0x0000ea00ff0a0b82 */ /* 0x002e220000000a00 */
[C---:B------:R-:W-:Y:S01]  /*1620*/  @P0 LEA R9, R21.reuse, R0, 0x6 ;  /* 0x0000000015090211 */ /* 0x040fe200078e30ff */
[----:B------:R-:W-:Y:S01]  /*1630*/  @P0 IMAD R13, R16, R17, R21 ;  /* 0x00000011100d0224 */ /* 0x000fe200078e0215 */
[----:B------:R-:W-:Y:S02]  /*1640*/  @P0 IADD3 R21, PT, PT, R21, 0x2, RZ ;  /* 0x0000000215150810 */ /* 0x000fe40007ffe0ff */
[----:B------:R-:W-:-:S03]  /*1650*/  @P0 IADD3 R15, PT, PT, R9, 0x40, RZ ;  /* 0x00000040090f0810 */ /* 0x000fc60007ffe0ff */
[----:B------:R-:W1:Y:S01]  /*1660*/  @P0 LDC.64 R2, c[0x0][0x390] ;  /* 0x0000e400ff020b82 */ /* 0x000e620000000a00 */
[----:B------:R-:W-:Y:S01]  /*1670*/  @!P1 IMAD R17, R16, R17, R21 ;  /* 0x0000001110119224 */ /* 0x000fe200078e0215 */
[----:B------:R-:W-:-:S06]  /*1680*/  @!P1 LEA R21, R21, R0, 0x6 ;  /* 0x0000000015159211 */ /* 0x000fcc00078e30ff */
[----:B------:R-:W2:Y:S08]  /*1690*/  @!P1 LDC.64 R6, c[0x0][0x390] ;  /* 0x0000e400ff069b82 */ /* 0x000eb00000000a00 */
[----:B------:R-:W3:Y:S01]  /*16a0*/  @!P1 LDC.64 R4, c[0x0][0x3a8] ;  /* 0x0000ea00ff049b82 */ /* 0x000ee20000000a00 */
[----:B0-----:R-:W-:-:S04]  /*16b0*/  @P0 IMAD.WIDE.U32 R8, R9, 0x4, R10 ;  /* 0x0000000409080825 */ /* 0x001fc800078e000a */
[----:B------:R-:W-:Y:S02]  /*16c0*/  @P0 IMAD.WIDE.U32 R10, R15, 0x4, R10 ;  /* 0x000000040f0a0825 */ /* 0x000fe400078e000a */
[----:B------:R-:W4:Y:S02]  /*16d0*/  @P0 LDG.E R8, desc[UR14][R8.64] ;  /* 0x0000000e08080981 */ /* 0x000f24000c1e1900 */
[----:B-1----:R-:W-:Y:S02]  /*16e0*/  @P0 IMAD.WIDE R2, R13, 0x4, R2 ;  /* 0x000000040d020825 */ /* 0x002fe400078e0202 */
[----:B------:R-:W5:Y:S04]  /*16f0*/  @P0 LDG.E R10, desc[UR14][R10.64] ;  /* 0x0000000e0a0a0981 */ /* 0x000f68000c1e1900 */
[----:B------:R-:W4:Y:S01]  /*1700*/  @P0 LDG.E R13, desc[UR14][R2.64] ;  /* 0x0000000e020d0981 */ /* 0x000f22000c1e1900 */
[----:B--2---:R-:W-:-:S03]  /*1710*/  @!P1 IMAD.WIDE R6, R17, 0x4, R6 ;  /* 0x0000000411069825 */ /* 0x004fc600078e0206 */
[----:B------:R-:W5:Y:S04]  /*1720*/  @P0 LDG.E R0, desc[UR14][R2.64+0x4] ;  /* 0x0000040e02000981 */ /* 0x000f68000c1e1900 */
[----:B------:R-:W2:Y:S01]  /*1730*/  @!P1 LDG.E R7, desc[UR14][R6.64] ;  /* 0x0000000e06079981 */ /* 0x000ea2000c1e1900 */
[----:B---3--:R-:W-:-:S06]  /*1740*/  @!P1 IMAD.WIDE.U32 R4, R21, 0x4, R4 ;  /* 0x0000000415049825 */ /* 0x008fcc00078e0004 */
[----:B------:R-:W2:Y:S01]  /*1750*/  @!P1 LDG.E R4, desc[UR14][R4.64] ;  /* 0x0000000e04049981 */ /* 0x000ea2000c1e1900 */
[----:B----4-:R-:W-:-:S04]  /*1760*/  @P0 FFMA R13, R13, R8, R18 ;  /* 0x000000080d0d0223 */ /* 0x010fc80000000012 */
[----:B-----5:R-:W-:-:S04]  /*1770*/  @P0 FFMA R18, R0, R10, R13 ;  /* 0x0000000a00120223 */ /* 0x020fc8000000000d */
[----:B--2---:R-:W-:-:S07]  /*1780*/  @!P1 FFMA R18, R7, R4, R18 ;  /* 0x0000000407129223 */ /* 0x004fce0000000012 */
.L_x_12:
[----:B0-----:R-:W0:Y:S01]  /*1790*/  LDC.64 R2, c[0x0][0x3b0] ;  /* 0x0000ec00ff027b82 */ /* 0x001e220000000a00 */
[----:B-1----:R-:W-:-:S05]  /*17a0*/  SHF.L.U32 R5, R16, 0x6, RZ ;  /* 0x0000000610057819 */ /* 0x002fca00000006ff */
[----:B0-----:R-:W-:-:S05]  /*17b0*/  IMAD.WIDE R2, R5, 0x4, R2 ;  /* 0x0000000405027825 */ /* 0x001fca00078e0202 */
[----:B------:R-:W-:Y:S04]  /*17c0*/  STG.E desc[UR14][R2.64], R18 ;  /* 0x0000001202007986 */ /* 0x000fe8000c10190e */
        /* <DEDUP_REMOVED lines=62> */
[----:B------:R-:W-:Y:S01]  /*1bb0*/  STG.E desc[UR14][R2.64+0xfc], R18 ;  /* 0x0000fc1202007986 */ /* 0x000fe2000c10190e */
[----:B------:R-:W-:Y:S05]  /*1bc0*/  EXIT ;  /* 0x000000000000794d */ /* 0x000fea0003800000 */
.L_x_16:
[----:B------:R-:W-:-:S00]  /*1bd0*/  BRA `(.L_x_16) ;  /* 0xfffffffc00fc7947 */ /* 0x000fc0000383ffff */
[----:B------:R-:W-:-:S00]  /*1be0*/  NOP ;  /* 0x0000000000007918 */ /* 0x000fc00000000000 */
        /* <DEDUP_REMOVED lines=9> */
.L_x_17:


//--------------------- .nv.shared.reserved.0     --------------------------
	.section	.nv.shared.reserved.0,"aw",@nobits
	.weak		__nv_reservedSMEM_offset_0_alias
	.size		__nv_reservedSMEM_offset_0_alias, 0, 64
	.other		__nv_reservedSMEM_offset_0_alias,@"STO_CUDA_RESERVED_SHARED STV_DEFAULT"
__nv_reservedSMEM_offset_0_alias:
	.zero		0
	.zero		64


//--------------------- .nv.constant0._Z16concatenate_gemmPfS_S_iiiS_S_ --------------------------
	.section	.nv.constant0._Z16concatenate_gemmPfS_S_iiiS_S_,"a",@progbits
	.sectionflags	@""
	.align	4
.nv.constant0._Z16concatenate_gemmPfS_S_iiiS_S_:
	.zero		952


//--------------------- SYMBOLS --------------------------

	.type		.nv.reservedSmem.offset0,@object
	.size		.nv.reservedSmem.offset0,0x4
